// auto-generated by cutlass_sweep.conv — config: {"arch": "sm_100", "cluster_m": 1, "cluster_n": 1, "conv_kind": "wgrad", "dtype": "tf32", "ndim": 2, "tile_k": 32, "tile_m": 128, "tile_n": 64}
#include "cutlass/cutlass.h"
#include "cute/tensor.hpp"
#include "cutlass/kernel_hardware_info.hpp"
#include "cutlass/conv/convolution.h"
#include "cutlass/conv/dispatch_policy.hpp"
#include "cutlass/conv/collective/collective_builder.hpp"
#include "cutlass/conv/kernel/conv_universal.hpp"
#include "cutlass/conv/device/conv_universal_adapter.hpp"
#include "cutlass/epilogue/collective/collective_builder.hpp"

using namespace cute;
using Elem = cutlass::tfloat32_t;
using Acc  = float;
using LayoutAB = cutlass::layout::TensorNHWC;
using LayoutC  = cutlass::layout::TensorKCSR;
constexpr auto ConvOp = cutlass::conv::Operator::kWgrad;
using TileShape    = Shape<_128, Shape<_64>, Shape<_32>>;
using ClusterShape = Shape<_1, _1, _1>;

using CollectiveEpilogue = typename cutlass::epilogue::collective::CollectiveBuilder<
    cutlass::arch::Sm100, cutlass::arch::OpClassTensorOp,
    TileShape, ClusterShape,
    cutlass::epilogue::collective::EpilogueTileAuto,
    Acc, Acc,
    Elem, LayoutC, 128 / cutlass::sizeof_bits<Elem>::value,
    Elem, LayoutC, 128 / cutlass::sizeof_bits<Elem>::value,
    cutlass::epilogue::collective::EpilogueScheduleAuto
  >::CollectiveOp;

using CollectiveMainloop = typename cutlass::conv::collective::CollectiveBuilder<
    cutlass::arch::Sm100, cutlass::arch::OpClassTensorOp, ConvOp,
    Elem, LayoutAB, 128 / cutlass::sizeof_bits<Elem>::value,
    Elem, LayoutAB, 128 / cutlass::sizeof_bits<Elem>::value,
    Acc,
    TileShape, ClusterShape,
    cutlass::conv::collective::StageCountAutoCarveout<
        static_cast<int>(sizeof(typename CollectiveEpilogue::SharedStorage))>,
    cutlass::conv::collective::KernelScheduleAuto
  >::CollectiveOp;

using ProblemShape = cutlass::conv::ConvProblemShape<
    ConvOp, CollectiveMainloop::DispatchPolicy::NumSpatialDimensions>;
using ConvKernel = cutlass::conv::kernel::ConvUniversal<
    ProblemShape, CollectiveMainloop, CollectiveEpilogue>;
using Conv = cutlass::conv::device::ConvUniversalAdapter<ConvKernel>;

auto* _anchor = &cutlass::device_kernel<ConvKernel>;


// ===== COMPILED SASS (sm_100a) =====

	.target	sm_100a

	.elftype	@"ET_EXEC"


//--------------------- .note.nv.tkinfo           --------------------------
	.section	.note.nv.tkinfo,"",@"SHT_NOTE"
	.sectionflags	@"SHF_NOTE_NV_TKINFO"
	.tkinfo
        /*0018*/ 	.word	0x00000002
        /*0030*/ 	.string	""
        /*0030*/ 	.string	"ptxas"
        /*0030*/ 	.string	"Cuda compilation tools, release 13.0, V13.0.88"
        /*0030*/ 	.string	"Build cuda_13.0.r13.0/compiler.36424714_0"
        /*0030*/ 	.string	"-arch sm_100a -m 64 "



//--------------------- .note.nv.cuinfo           --------------------------
	.section	.note.nv.cuinfo,"",@"SHT_NOTE"
	.sectionflags	@"SHF_NOTE_NV_CUINFO"
        /*0018*/ 	.short	0x0002
        /*001a*/ 	.short	0x0064
        /*001c*/ 	.short	0x0082
	.zero		2


//--------------------- .nv.info                  --------------------------
	.section	.nv.info,"",@"SHT_CUDA_INFO"
	.align	4


	//----- nvinfo : EIATTR_REGCOUNT
	.align		4
        /*0000*/ 	.byte	0x04, 0x2f
        /*0002*/ 	.short	(.L_19 - .L_18)
	.align		4
.L_18:
        /*0004*/ 	.word	index@(_ZN7cutlass13device_kernelINS_4conv6kernel13ConvUniversalINS1_16ConvProblemShapeILNS1_8OperatorE2ELi2EEENS1_10collective14CollectiveConvINS1_47MainloopSm100TmaUmmaWarpSpecializedImplicitGemmILS5_2ELi8ELi2ELi1ELi2EN4cute5tupleIJNSA_1CILi1EEESD_SD_EEEEENSB_IJNSC_ILi128EEENSB_IJNSC_ILi64EEEEEENSB_IJNSC_ILi32EEEEEEEEENS_10tfloat32_tESM_NSA_8TiledMMAINSA_8MMA_AtomIJNSA_17SM100_MMA_TF32_SSISM_SM_fLi128ELi64ELNSA_4UMMA5MajorE1ELSR_1ELNSQ_7ScaleInE0ELSS_0EEEEEENSA_6LayoutISE_NSB_IJNSC_ILi0EEESW_SW_EEEEENSB_IJNSA_10UnderscoreESZ_SZ_EEEEENS7_6detail27Sm100ImplicitGemmTileTraitsINSA_13SM90_TMA_LOADENSA_14ComposedLayoutINSA_7SwizzleILi2ELi5ELi2EEENSA_18smem_ptr_flag_bitsILi32EEENSV_INSB_IJSJ_NSC_ILi4EEEEEENSB_IJSD_SJ_EEEEEEEvEENS13_INSA_20SM90_TMA_LOAD_IM2COLES1E_vEEEENS_8epilogue10collective18CollectiveEpilogueINS1J_23Sm100TmaWarpSpecializedILi4ELi2ELi16ELb1ELb0EEEJSL_NSB_IJNSV_ISG_SD_EENSV_INSC_ILi16EEESD_EEEEESM_NSB_IJlNSB_IJSD_llEEESW_EEESM_S1T_NS1J_6fusion15FusionCallbacksIS1N_NS1U_17LinearCombinationISM_fSM_fLNS_15FloatRoundStyleE2EEESL_S1R_JEEENSA_5SM1004TMEM4LOAD26SM100_TMEM_LOAD_32dp32b16xES14_NS15_INS16_ILi2ELi4ELi3EEES19_NSV_INSB_IJNSC_ILi8EEES1P_EEENSB_IJS1P_SD_EEEEEEENSA_39AutoVectorizingCopyWithAssumedAlignmentILi128EEENSA_14SM90_TMA_STOREES29_S2B_S2B_EEEvvEEEEvNT_6ParamsE)
        /*0008*/ 	.word	0x0000004e


	//----- nvinfo : EIATTR_FRAME_SIZE
	.align		4
.L_19:
        /*000c*/ 	.byte	0x04, 0x11
        /*000e*/ 	.short	(.L_21 - .L_20)
	.align		4
.L_20:
        /*0010*/ 	.word	index@($__internal_2_$__cuda_sm10x_tcgen05_guardrail_trap_unallocated_columns_being_dealloced)
        /*0014*/ 	.word	0x00000008


	//----- nvinfo : EIATTR_FRAME_SIZE
	.align		4
.L_21:
        /*0018*/ 	.byte	0x04, 0x11
        /*001a*/ 	.short	(.L_23 - .L_22)
	.align		4
.L_22:
        /*001c*/ 	.word	index@($__internal_1_$__cuda_sm10x_tcgen05_guardrail_trap_phase_invalid_during_alloc)
        /*0020*/ 	.word	0x00000008


	//----- nvinfo : EIATTR_FRAME_SIZE
	.align		4
.L_23:
        /*0024*/ 	.byte	0x04, 0x11
        /*0026*/ 	.short	(.L_25 - .L_24)
	.align		4
.L_24:
        /*0028*/ 	.word	index@($__internal_0_$__cuda_sm10x_tcgen05_guardrail_trap_col_being_dealloced_not_returned_by_alloc)
        /*002c*/ 	.word	0x00000008


	//----- nvinfo : EIATTR_FRAME_SIZE
	.align		4
.L_25:
        /*0030*/ 	.byte	0x04, 0x11
        /*0032*/ 	.short	(.L_27 - .L_26)
	.align		4
.L_26:
        /*0034*/ 	.word	index@(_ZN7cutlass13device_kernelINS_4conv6kernel13ConvUniversalINS1_16ConvProblemShapeILNS1_8OperatorE2ELi2EEENS1_10collective14CollectiveConvINS1_47MainloopSm100TmaUmmaWarpSpecializedImplicitGemmILS5_2ELi8ELi2ELi1ELi2EN4cute5tupleIJNSA_1CILi1EEESD_SD_EEEEENSB_IJNSC_ILi128EEENSB_IJNSC_ILi64EEEEEENSB_IJNSC_ILi32EEEEEEEEENS_10tfloat32_tESM_NSA_8TiledMMAINSA_8MMA_AtomIJNSA_17SM100_MMA_TF32_SSISM_SM_fLi128ELi64ELNSA_4UMMA5MajorE1ELSR_1ELNSQ_7ScaleInE0ELSS_0EEEEEENSA_6LayoutISE_NSB_IJNSC_ILi0EEESW_SW_EEEEENSB_IJNSA_10UnderscoreESZ_SZ_EEEEENS7_6detail27Sm100ImplicitGemmTileTraitsINSA_13SM90_TMA_LOADENSA_14ComposedLayoutINSA_7SwizzleILi2ELi5ELi2EEENSA_18smem_ptr_flag_bitsILi32EEENSV_INSB_IJSJ_NSC_ILi4EEEEEENSB_IJSD_SJ_EEEEEEEvEENS13_INSA_20SM90_TMA_LOAD_IM2COLES1E_vEEEENS_8epilogue10collective18CollectiveEpilogueINS1J_23Sm100TmaWarpSpecializedILi4ELi2ELi16ELb1ELb0EEEJSL_NSB_IJNSV_ISG_SD_EENSV_INSC_ILi16EEESD_EEEEESM_NSB_IJlNSB_IJSD_llEEESW_EEESM_S1T_NS1J_6fusion15FusionCallbacksIS1N_NS1U_17LinearCombinationISM_fSM_fLNS_15FloatRoundStyleE2EEESL_S1R_JEEENSA_5SM1004TMEM4LOAD26SM100_TMEM_LOAD_32dp32b16xES14_NS15_INS16_ILi2ELi4ELi3EEES19_NSV_INSB_IJNSC_ILi8EEES1P_EEENSB_IJS1P_SD_EEEEEEENSA_39AutoVectorizingCopyWithAssumedAlignmentILi128EEENSA_14SM90_TMA_STOREES29_S2B_S2B_EEEvvEEEEvNT_6ParamsE)
        /*0038*/ 	.word	0x00000008


	//----- nvinfo : EIATTR_MIN_STACK_SIZE
	.align		4
.L_27:
        /*003c*/ 	.byte	0x04, 0x12
        /*003e*/ 	.short	(.L_29 - .L_28)
	.align		4
.L_28:
        /*0040*/ 	.word	index@(_ZN7cutlass13device_kernelINS_4conv6kernel13ConvUniversalINS1_16ConvProblemShapeILNS1_8OperatorE2ELi2EEENS1_10collective14CollectiveConvINS1_47MainloopSm100TmaUmmaWarpSpecializedImplicitGemmILS5_2ELi8ELi2ELi1ELi2EN4cute5tupleIJNSA_1CILi1EEESD_SD_EEEEENSB_IJNSC_ILi128EEENSB_IJNSC_ILi64EEEEEENSB_IJNSC_ILi32EEEEEEEEENS_10tfloat32_tESM_NSA_8TiledMMAINSA_8MMA_AtomIJNSA_17SM100_MMA_TF32_SSISM_SM_fLi128ELi64ELNSA_4UMMA5MajorE1ELSR_1ELNSQ_7ScaleInE0ELSS_0EEEEEENSA_6LayoutISE_NSB_IJNSC_ILi0EEESW_SW_EEEEENSB_IJNSA_10UnderscoreESZ_SZ_EEEEENS7_6detail27Sm100ImplicitGemmTileTraitsINSA_13SM90_TMA_LOADENSA_14ComposedLayoutINSA_7SwizzleILi2ELi5ELi2EEENSA_18smem_ptr_flag_bitsILi32EEENSV_INSB_IJSJ_NSC_ILi4EEEEEENSB_IJSD_SJ_EEEEEEEvEENS13_INSA_20SM90_TMA_LOAD_IM2COLES1E_vEEEENS_8epilogue10collective18CollectiveEpilogueINS1J_23Sm100TmaWarpSpecializedILi4ELi2ELi16ELb1ELb0EEEJSL_NSB_IJNSV_ISG_SD_EENSV_INSC_ILi16EEESD_EEEEESM_NSB_IJlNSB_IJSD_llEEESW_EEESM_S1T_NS1J_6fusion15FusionCallbacksIS1N_NS1U_17LinearCombinationISM_fSM_fLNS_15FloatRoundStyleE2EEESL_S1R_JEEENSA_5SM1004TMEM4LOAD26SM100_TMEM_LOAD_32dp32b16xES14_NS15_INS16_ILi2ELi4ELi3EEES19_NSV_INSB_IJNSC_ILi8EEES1P_EEENSB_IJS1P_SD_EEEEEEENSA_39AutoVectorizingCopyWithAssumedAlignmentILi128EEENSA_14SM90_TMA_STOREES29_S2B_S2B_EEEvvEEEEvNT_6ParamsE)
        /*0044*/ 	.word	0x00000008
.L_29:


//--------------------- .nv.compat                --------------------------
	.section	.nv.compat,"",@"SHT_CUDA_COMPAT_INFO"
	.align	4
        /*0000*/ 	.byte	0x02, 0x09, 0x01, 0x00, 0x02, 0x02, 0x02, 0x00, 0x02, 0x05, 0x05, 0x00, 0x03, 0x07, 0x01, 0x01
        /*0010*/ 	.byte	0x02, 0x03, 0x01, 0x00, 0x02, 0x06, 0x01, 0x00, 0x04, 0x0b, 0x08, 0x00, 0x09, 0x00, 0x00, 0x00
        /*0020*/ 	.byte	0x00, 0x00, 0x00, 0x00


//--------------------- .nv.info._ZN7cutlass13device_kernelINS_4conv6kernel13ConvUniversalINS1_16ConvProblemShapeILNS1_8OperatorE2ELi2EEENS1_10collective14CollectiveConvINS1_47MainloopSm100TmaUmmaWarpSpecializedImplicitGemmILS5_2ELi8ELi2ELi1ELi2EN4cute5tupleIJNSA_1CILi1EEESD_SD_EEEEENSB_IJNSC_ILi128EEENSB_IJNSC_ILi64EEEEEENSB_IJNSC_ILi32EEEEEEEEENS_10tfloat32_tESM_NSA_8TiledMMAINSA_8MMA_AtomIJNSA_17SM100_MMA_TF32_SSISM_SM_fLi128ELi64ELNSA_4UMMA5MajorE1ELSR_1ELNSQ_7ScaleInE0ELSS_0EEEEEENSA_6LayoutISE_NSB_IJNSC_ILi0EEESW_SW_EEEEENSB_IJNSA_10UnderscoreESZ_SZ_EEEEENS7_6detail27Sm100ImplicitGemmTileTraitsINSA_13SM90_TMA_LOADENSA_14ComposedLayoutINSA_7SwizzleILi2ELi5ELi2EEENSA_18smem_ptr_flag_bitsILi32EEENSV_INSB_IJSJ_NSC_ILi4EEEEEENSB_IJSD_SJ_EEEEEEEvEENS13_INSA_20SM90_TMA_LOAD_IM2COLES1E_vEEEENS_8epilogue10collective18CollectiveEpilogueINS1J_23Sm100TmaWarpSpecializedILi4ELi2ELi16ELb1ELb0EEEJSL_NSB_IJNSV_ISG_SD_EENSV_INSC_ILi16EEESD_EEEEESM_NSB_IJlNSB_IJSD_llEEESW_EEESM_S1T_NS1J_6fusion15FusionCallbacksIS1N_NS1U_17LinearCombinationISM_fSM_fLNS_15FloatRoundStyleE2EEESL_S1R_JEEENSA_5SM1004TMEM4LOAD26SM100_TMEM_LOAD_32dp32b16xES14_NS15_INS16_ILi2ELi4ELi3EEES19_NSV_INSB_IJNSC_ILi8EEES1P_EEENSB_IJS1P_SD_EEEEEEENSA_39AutoVectorizingCopyWithAssumedAlignmentILi128EEENSA_14SM90_TMA_STOREES29_S2B_S2B_EEEvvEEEEvNT_6ParamsE --------------------------
	.section	.nv.info._ZN7cutlass13device_kernelINS_4conv6kernel13ConvUniversalINS1_16ConvProblemShapeILNS1_8OperatorE2ELi2EEENS1_10collective14CollectiveConvINS1_47MainloopSm100TmaUmmaWarpSpecializedImplicitGemmILS5_2ELi8ELi2ELi1ELi2EN4cute5tupleIJNSA_1CILi1EEESD_SD_EEEEENSB_IJNSC_ILi128EEENSB_IJNSC_ILi64EEEEEENSB_IJNSC_ILi32EEEEEEEEENS_10tfloat32_tESM_NSA_8TiledMMAINSA_8MMA_AtomIJNSA_17SM100_MMA_TF32_SSISM_SM_fLi128ELi64ELNSA_4UMMA5MajorE1ELSR_1ELNSQ_7ScaleInE0ELSS_0EEEEEENSA_6LayoutISE_NSB_IJNSC_ILi0EEESW_SW_EEEEENSB_IJNSA_10UnderscoreESZ_SZ_EEEEENS7_6detail27Sm100ImplicitGemmTileTraitsINSA_13SM90_TMA_LOADENSA_14ComposedLayoutINSA_7SwizzleILi2ELi5ELi2EEENSA_18smem_ptr_flag_bitsILi32EEENSV_INSB_IJSJ_NSC_ILi4EEEEEENSB_IJSD_SJ_EEEEEEEvEENS13_INSA_20SM90_TMA_LOAD_IM2COLES1E_vEEEENS_8epilogue10collective18CollectiveEpilogueINS1J_23Sm100TmaWarpSpecializedILi4ELi2ELi16ELb1ELb0EEEJSL_NSB_IJNSV_ISG_SD_EENSV_INSC_ILi16EEESD_EEEEESM_NSB_IJlNSB_IJSD_llEEESW_EEESM_S1T_NS1J_6fusion15FusionCallbacksIS1N_NS1U_17LinearCombinationISM_fSM_fLNS_15FloatRoundStyleE2EEESL_S1R_JEEENSA_5SM1004TMEM4LOAD26SM100_TMEM_LOAD_32dp32b16xES14_NS15_INS16_ILi2ELi4ELi3EEES19_NSV_INSB_IJNSC_ILi8EEES1P_EEENSB_IJS1P_SD_EEEEEEENSA_39AutoVectorizingCopyWithAssumedAlignmentILi128EEENSA_14SM90_TMA_STOREES29_S2B_S2B_EEEvvEEEEvNT_6ParamsE,"",@"SHT_CUDA_INFO"
	.sectionflags	@""
	.align	4


	//----- nvinfo : EIATTR_CUDA_API_VERSION
	.align		4
        /*0000*/ 	.byte	0x04, 0x37
        /*0002*/ 	.short	(.L_31 - .L_30)
.L_30:
        /*0004*/ 	.word	0x00000082


	//----- nvinfo : EIATTR_KPARAM_INFO
	.align		4
.L_31:
        /*0008*/ 	.byte	0x04, 0x17
        /*000a*/ 	.short	(.L_33 - .L_32)
.L_32:
        /*000c*/ 	.word	0x00000000
        /*0010*/ 	.short	0x0000
        /*0012*/ 	.short	0x0000
        /*0014*/ 	.byte	0x00, 0xf0, 0x01, 0x20


	//----- nvinfo : EIATTR_AT_ENTRY_FRAGMENTS
	.align		4
.L_33:
        /*0018*/ 	.byte	0x04, 0x4f
        /*001a*/ 	.short	(.L_35 - .L_34)


	//   ....[0]....
.L_34:
        /*001c*/ 	.word	0x00000006


	//----- nvinfo : EIATTR_RESERVED_SMEM_USED
	.align		4
.L_35:
        /*0020*/ 	.byte	0x01, 0x41
	.zero		2


	//----- nvinfo : EIATTR_SPARSE_MMA_MASK
	.align		4
        /*0024*/ 	.byte	0x03, 0x50
        /*0026*/ 	.short	0x0000


	//----- nvinfo : EIATTR_TCGEN05_1CTA_USED
	.align		4
        /*0028*/ 	.byte	0x01, 0x51
	.zero		2


	//----- nvinfo : EIATTR_MAXREG_COUNT
	.align		4
        /*002c*/ 	.byte	0x03, 0x1b
        /*002e*/ 	.short	0x00ff


	//----- nvinfo : EIATTR_NUM_BARRIERS
	.align		4
        /*0030*/ 	.byte	0x02, 0x4c
        /*0032*/ 	.byte	0x07
	.zero		1


	//----- nvinfo : EIATTR_EXTERNS
	.align		4
        /*0034*/ 	.byte	0x04, 0x0f
        /*0036*/ 	.short	(.L_37 - .L_36)


	//   ....[0]....
	.align		4
.L_36:
        /*0038*/ 	.word	index@(__assertfail)


	//----- nvinfo : EIATTR_MERCURY_ISA_VERSION
	.align		4
.L_37:
        /*003c*/ 	.byte	0x03, 0x5f
        /*003e*/ 	.short	0x0101


	//----- nvinfo : EIATTR_INT_WARP_WIDE_INSTR_OFFSETS
	.align		4
        /*0040*/ 	.byte	0x04, 0x31
        /*0042*/ 	.short	(.L_39 - .L_38)


	//   ....[0]....
.L_38:
        /*0044*/ 	.word	0x00004190


	//   ....[1]....
        /*0048*/ 	.word	0x000041b0


	//   ....[2]....
        /*004c*/ 	.word	0x000041e0


	//   ....[3]....
        /*0050*/ 	.word	0x00005220


	//   ....[4]....
        /*0054*/ 	.word	0x00005280


	//   ....[5]....
        /*0058*/ 	.word	0x00005360


	//   ....[6]....
        /*005c*/ 	.word	0x000053e0


	//   ....[7]....
        /*0060*/ 	.word	0x000054e0


	//   ....[8]....
        /*0064*/ 	.word	0x00005570


	//   ....[9]....
        /*0068*/ 	.word	0x00005680


	//   ....[10]....
        /*006c*/ 	.word	0x00005730


	//----- nvinfo : EIATTR_COOP_GROUP_MASK_REGIDS
	.align		4
.L_39:
        /*0070*/ 	.byte	0x04, 0x29
        /*0072*/ 	.short	(.L_41 - .L_40)


	//   ....[0]....
.L_40:
        /*0074*/ 	.word	0xffffffff


	//   ....[1]....
        /*0078*/ 	.word	0xffffffff


	//   ....[2]....
        /*007c*/ 	.word	0xffffffff


	//   ....[3]....
        /*0080*/ 	.word	0xffffffff


	//   ....[4]....
        /*0084*/ 	.word	0xffffffff


	//   ....[5]....
        /*0088*/ 	.word	0xffffffff


	//   ....[6]....
        /*008c*/ 	.word	0xffffffff


	//   ....[7]....
        /*0090*/ 	.word	0xffffffff


	//   ....[8]....
        /*0094*/ 	.word	0xffffffff


	//   ....[9]....
        /*0098*/ 	.word	0xffffffff


	//   ....[10]....
        /*009c*/ 	.word	0xffffffff


	//   ....[11]....
        /*00a0*/ 	.word	0xffffffff


	//----- nvinfo : EIATTR_COOP_GROUP_INSTR_OFFSETS
	.align		4
.L_41:
        /*00a4*/ 	.byte	0x04, 0x28
        /*00a6*/ 	.short	(.L_43 - .L_42)


	//   ....[0]....
.L_42:
        /*00a8*/ 	.word	0x00000090


	//   ....[1]....
        /*00ac*/ 	.word	0x00000500


	//   ....[2]....
        /*00b0*/ 	.word	0x000006f0


	//   ....[3]....
        /*00b4*/ 	.word	0x00000890


	//   ....[4]....
        /*00b8*/ 	.word	0x00000990


	//   ....[5]....
        /*00bc*/ 	.word	0x00000ae0


	//   ....[6]....
        /*00c0*/ 	.word	0x00002610


	//   ....[7]....
        /*00c4*/ 	.word	0x000034e0


	//   ....[8]....
        /*00c8*/ 	.word	0x000036f0


	//   ....[9]....
        /*00cc*/ 	.word	0x00003720


	//   ....[10]....
        /*00d0*/ 	.word	0x00004070


	//   ....[11]....
        /*00d4*/ 	.word	0x000042b0


	//----- nvinfo : EIATTR_VRC_CTA_INIT_COUNT
	.align		4
.L_43:
        /*00d8*/ 	.byte	0x02, 0x4a
        /*00da*/ 	.byte	0x80
	.zero		1


	//----- nvinfo : EIATTR_SYSCALL_OFFSETS
	.align		4
        /*00dc*/ 	.byte	0x04, 0x46
        /*00de*/ 	.short	(.L_45 - .L_44)


	//   ....[0]....
.L_44:
        /*00e0*/ 	.word	0x00006790


	//   ....[1]....
        /*00e4*/ 	.word	0x00006880


	//   ....[2]....
        /*00e8*/ 	.word	0x00007050


	//   ....[3]....
        /*00ec*/ 	.word	0x000079d0


	//   ....[4]....
        /*00f0*/ 	.word	0x00008310


	//   ....[5]....
        /*00f4*/ 	.word	0x00008c40


	//----- nvinfo : EIATTR_MBARRIER_INSTR_OFFSETS
	.align		4
.L_45:
        /*00f8*/ 	.byte	0x04, 0x39
        /*00fa*/ 	.short	(.L_47 - .L_46)


	//   ....[0]....
.L_46:
        /*00fc*/ 	.word	0x000005e0
        /*0100*/ 	.word	0x000000ff
        /*0104*/ 	.word	0x00000000
        /*0108*/ 	.short	0x0100
        /*010a*/ 	.byte	0x04
	.zero		1


	//   ....[1]....
        /*010c*/ 	.word	0x000005f0
        /*0110*/ 	.word	0x000000ff
        /*0114*/ 	.word	0x00000040
        /*0118*/ 	.short	0x0100
        /*011a*/ 	.byte	0x04
	.zero		1


	//   ....[2]....
        /*011c*/ 	.word	0x00000600
        /*0120*/ 	.word	0x000000ff
        /*0124*/ 	.word	0x00000008
        /*0128*/ 	.short	0x0100
        /*012a*/ 	.byte	0x04
	.zero		1


	//   ....[3]....
        /*012c*/ 	.word	0x00000610
        /*0130*/ 	.word	0x000000ff
        /*0134*/ 	.word	0x00000048
        /*0138*/ 	.short	0x0100
        /*013a*/ 	.byte	0x04
	.zero		1


	//   ....[4]....
        /*013c*/ 	.word	0x00000620
        /*0140*/ 	.word	0x000000ff
        /*0144*/ 	.word	0x00000010
        /*0148*/ 	.short	0x0100
        /*014a*/ 	.byte	0x04
	.zero		1


	//   ....[5]....
        /*014c*/ 	.word	0x00000630
        /*0150*/ 	.word	0x000000ff
        /*0154*/ 	.word	0x00000050
        /*0158*/ 	.short	0x0100
        /*015a*/ 	.byte	0x04
	.zero		1


	//   ....[6]....
        /*015c*/ 	.word	0x00000640
        /*0160*/ 	.word	0x000000ff
        /*0164*/ 	.word	0x00000018
        /*0168*/ 	.short	0x0100
        /*016a*/ 	.byte	0x04
	.zero		1


	//   ....[7]....
        /*016c*/ 	.word	0x00000650
        /*0170*/ 	.word	0x000000ff
        /*0174*/ 	.word	0x00000058
        /*0178*/ 	.short	0x0100
        /*017a*/ 	.byte	0x04
	.zero		1


	//   ....[8]....
        /*017c*/ 	.word	0x00000660
        /*0180*/ 	.word	0x000000ff
        /*0184*/ 	.word	0x00000020
        /*0188*/ 	.short	0x0100
        /*018a*/ 	.byte	0x04
	.zero		1


	//   ....[9]....
        /*018c*/ 	.word	0x00000670
        /*0190*/ 	.word	0x000000ff
        /*0194*/ 	.word	0x00000060
        /*0198*/ 	.short	0x0100
        /*019a*/ 	.byte	0x04
	.zero		1


	//   ....[10]....
        /*019c*/ 	.word	0x00000680
        /*01a0*/ 	.word	0x000000ff
        /*01a4*/ 	.word	0x00000028
        /*01a8*/ 	.short	0x0100
        /*01aa*/ 	.byte	0x04
	.zero		1


	//   ....[11]....
        /*01ac*/ 	.word	0x00000690
        /*01b0*/ 	.word	0x000000ff
        /*01b4*/ 	.word	0x00000068
        /*01b8*/ 	.short	0x0100
        /*01ba*/ 	.byte	0x04
	.zero		1


	//   ....[12]....
        /*01bc*/ 	.word	0x000006a0
        /*01c0*/ 	.word	0x000000ff
        /*01c4*/ 	.word	0x00000030
        /*01c8*/ 	.short	0x0100
        /*01ca*/ 	.byte	0x04
	.zero		1


	//   ....[13]....
        /*01cc*/ 	.word	0x000006b0
        /*01d0*/ 	.word	0x000000ff
        /*01d4*/ 	.word	0x00000070
        /*01d8*/ 	.short	0x0100
        /*01da*/ 	.byte	0x04
	.zero		1


	//   ....[14]....
        /*01dc*/ 	.word	0x000006c0
        /*01e0*/ 	.word	0x000000ff
        /*01e4*/ 	.word	0x00000038
        /*01e8*/ 	.short	0x0100
        /*01ea*/ 	.byte	0x04
	.zero		1


	//   ....[15]....
        /*01ec*/ 	.word	0x000006d0
        /*01f0*/ 	.word	0x000000ff
        /*01f4*/ 	.word	0x00000078
        /*01f8*/ 	.short	0x0100
        /*01fa*/ 	.byte	0x04
	.zero		1


	//   ....[16]....
        /*01fc*/ 	.word	0x00000800
        /*0200*/ 	.word	0x000000ff
        /*0204*/ 	.word	0x00000080
        /*0208*/ 	.short	0x0100
        /*020a*/ 	.byte	0x04
	.zero		1


	//   ....[17]....
        /*020c*/ 	.word	0x00000810
        /*0210*/ 	.word	0x000000ff
        /*0214*/ 	.word	0x000000a0
        /*0218*/ 	.short	0x0100
        /*021a*/ 	.byte	0x04
	.zero		1


	//   ....[18]....
        /*021c*/ 	.word	0x00000820
        /*0220*/ 	.word	0x000000ff
        /*0224*/ 	.word	0x00000088
        /*0228*/ 	.short	0x0100
        /*022a*/ 	.byte	0x04
	.zero		1


	//   ....[19]....
        /*022c*/ 	.word	0x00000830
        /*0230*/ 	.word	0x000000ff
        /*0234*/ 	.word	0x000000a8
        /*0238*/ 	.short	0x0100
        /*023a*/ 	.byte	0x04
	.zero		1


	//   ....[20]....
        /*023c*/ 	.word	0x00000840
        /*0240*/ 	.word	0x000000ff
        /*0244*/ 	.word	0x00000090
        /*0248*/ 	.short	0x0100
        /*024a*/ 	.byte	0x04
	.zero		1


	//   ....[21]....
        /*024c*/ 	.word	0x00000850
        /*0250*/ 	.word	0x000000ff
        /*0254*/ 	.word	0x000000b0
        /*0258*/ 	.short	0x0100
        /*025a*/ 	.byte	0x04
	.zero		1


	//   ....[22]....
        /*025c*/ 	.word	0x00000860
        /*0260*/ 	.word	0x000000ff
        /*0264*/ 	.word	0x00000098
        /*0268*/ 	.short	0x0100
        /*026a*/ 	.byte	0x04
	.zero		1


	//   ....[23]....
        /*026c*/ 	.word	0x00000870
        /*0270*/ 	.word	0x000000ff
        /*0274*/ 	.word	0x000000b8
        /*0278*/ 	.short	0x0100
        /*027a*/ 	.byte	0x04
	.zero		1


	//   ....[24]....
        /*027c*/ 	.word	0x00000960
        /*0280*/ 	.word	0x000000ff
        /*0284*/ 	.word	0x000000c0
        /*0288*/ 	.short	0x0100
        /*028a*/ 	.byte	0x06
	.zero		1


	//   ....[25]....
        /*028c*/ 	.word	0x00000970
        /*0290*/ 	.word	0x000000ff
        /*0294*/ 	.word	0x000000c8
        /*0298*/ 	.short	0x0100
        /*029a*/ 	.byte	0x06
	.zero		1


	//   ....[26]....
        /*029c*/ 	.word	0x00000ab0
        /*02a0*/ 	.word	0x000000ff
        /*02a4*/ 	.word	0x000000d0
        /*02a8*/ 	.short	0x0100
        /*02aa*/ 	.byte	0x06
	.zero		1


	//   ....[27]....
        /*02ac*/ 	.word	0x00000ac0
        /*02b0*/ 	.word	0x000000ff
        /*02b4*/ 	.word	0x000000d8
        /*02b8*/ 	.short	0x0100
        /*02ba*/ 	.byte	0x06
	.zero		1


	//   ....[28]....
        /*02bc*/ 	.word	0x00000c10
        /*02c0*/ 	.word	0x000000ff
        /*02c4*/ 	.word	0x000000e0
        /*02c8*/ 	.short	0x0100
        /*02ca*/ 	.byte	0x04
	.zero		1


	//   ....[29]....
        /*02cc*/ 	.word	0x00000c20
        /*02d0*/ 	.word	0x000000ff
        /*02d4*/ 	.word	0x000000f0
        /*02d8*/ 	.short	0x0100
        /*02da*/ 	.byte	0x04
	.zero		1


	//   ....[30]....
        /*02dc*/ 	.word	0x00000c30
        /*02e0*/ 	.word	0x000000ff
        /*02e4*/ 	.word	0x000000e8
        /*02e8*/ 	.short	0x0100
        /*02ea*/ 	.byte	0x04
	.zero		1


	//   ....[31]....
        /*02ec*/ 	.word	0x00000c40
        /*02f0*/ 	.word	0x000000ff
        /*02f4*/ 	.word	0x000000f8
        /*02f8*/ 	.short	0x0100
        /*02fa*/ 	.byte	0x04
	.zero		1


	//   ....[32]....
        /*02fc*/ 	.word	0x000017f0
        /*0300*/ 	.word	0x000000ff
        /*0304*/ 	.word	0x00000040
        /*0308*/ 	.short	0x010a
        /*030a*/ 	.byte	0x07
	.zero		1


	//   ....[33]....
        /*030c*/ 	.word	0x00001b60
        /*0310*/ 	.word	0x000000ff
        /*0314*/ 	.word	0x00000040
        /*0318*/ 	.short	0x010a
        /*031a*/ 	.byte	0x21
	.zero		1


	//   ....[34]....
        /*031c*/ 	.word	0x00001cd0
        /*0320*/ 	.word	0x000000ff
        /*0324*/ 	.word	0x00000040
        /*0328*/ 	.short	0x010a
        /*032a*/ 	.byte	0x08
	.zero		1


	//   ....[35]....
        /*032c*/ 	.word	0x00001ff0
        /*0330*/ 	.word	0x000000ff
        /*0334*/ 	.word	0x000000c8
        /*0338*/ 	.short	0x0101
        /*033a*/ 	.byte	0x25
	.zero		1


	//   ....[36]....
        /*033c*/ 	.word	0x00002020
        /*0340*/ 	.word	0x000000ff
        /*0344*/ 	.word	0x00000040
        /*0348*/ 	.short	0x010a
        /*034a*/ 	.byte	0x04
	.zero		1


	//   ....[37]....
        /*034c*/ 	.word	0x000021a0
        /*0350*/ 	.word	0x000000ff
        /*0354*/ 	.word	0x00000040
        /*0358*/ 	.short	0x010a
        /*035a*/ 	.byte	0x21
	.zero		1


	//   ....[38]....
        /*035c*/ 	.word	0x00002310
        /*0360*/ 	.word	0x000000ff
        /*0364*/ 	.word	0x00000040
        /*0368*/ 	.short	0x010a
        /*036a*/ 	.byte	0x08
	.zero		1


	//   ....[39]....
        /*036c*/ 	.word	0x00002620
        /*0370*/ 	.word	0x000000ff
        /*0374*/ 	.word	0x000000d0
        /*0378*/ 	.short	0x010a
        /*037a*/ 	.byte	0x25
	.zero		1


	//   ....[40]....
        /*037c*/ 	.word	0x000026e0
        /*0380*/ 	.word	0x000000ff
        /*0384*/ 	.word	0x00000000
        /*0388*/ 	.short	0x0101
        /*038a*/ 	.byte	0x04
	.zero		1


	//   ....[41]....
        /*038c*/ 	.word	0x00002cd0
        /*0390*/ 	.word	0x000000ff
        /*0394*/ 	.word	0x00000000
        /*0398*/ 	.short	0x010a
        /*039a*/ 	.byte	0x04
	.zero		1


	//   ....[42]....
        /*039c*/ 	.word	0x00002d70
        /*03a0*/ 	.word	0x000000ff
        /*03a4*/ 	.word	0x00000000
        /*03a8*/ 	.short	0x010a
        /*03aa*/ 	.byte	0x05
	.zero		1


	//   ....[43]....
        /*03ac*/ 	.word	0x00002e10
        /*03b0*/ 	.word	0x000000ff
        /*03b4*/ 	.word	0x00000000
        /*03b8*/ 	.short	0x010a
        /*03ba*/ 	.byte	0x05
	.zero		1


	//   ....[44]....
        /*03bc*/ 	.word	0x00002eb0
        /*03c0*/ 	.word	0x000000ff
        /*03c4*/ 	.word	0x00000000
        /*03c8*/ 	.short	0x010a
        /*03ca*/ 	.byte	0x05
	.zero		1


	//   ....[45]....
        /*03cc*/ 	.word	0x00002f50
        /*03d0*/ 	.word	0x000000ff
        /*03d4*/ 	.word	0x00000000
        /*03d8*/ 	.short	0x010a
        /*03da*/ 	.byte	0x05
	.zero		1


	//   ....[46]....
        /*03dc*/ 	.word	0x00002ff0
        /*03e0*/ 	.word	0x000000ff
        /*03e4*/ 	.word	0x00000000
        /*03e8*/ 	.short	0x010a
        /*03ea*/ 	.byte	0x05
	.zero		1


	//   ....[47]....
        /*03ec*/ 	.word	0x00003090
        /*03f0*/ 	.word	0x000000ff
        /*03f4*/ 	.word	0x00000000
        /*03f8*/ 	.short	0x010a
        /*03fa*/ 	.byte	0x05
	.zero		1


	//   ....[48]....
        /*03fc*/ 	.word	0x00003140
        /*0400*/ 	.word	0x00000000
        /*0404*/ 	.word	0x00000000
        /*0408*/ 	.short	0x010a
        /*040a*/ 	.byte	0xff
	.zero		1


	//   ....[49]....
        /*040c*/ 	.word	0x00003290
        /*0410*/ 	.word	0x000000ff
        /*0414*/ 	.word	0x000000d8
        /*0418*/ 	.short	0x010a
        /*041a*/ 	.byte	0x04
	.zero		1


	//   ....[50]....
        /*041c*/ 	.word	0x00003330
        /*0420*/ 	.word	0x000000ff
        /*0424*/ 	.word	0x000000d0
        /*0428*/ 	.short	0x010a
        /*042a*/ 	.byte	0x04
	.zero		1


	//   ....[51]....
        /*042c*/ 	.word	0x000033d0
        /*0430*/ 	.word	0x000000ff
        /*0434*/ 	.word	0x00000000
        /*0438*/ 	.short	0x0101
        /*043a*/ 	.byte	0x05
	.zero		1


	//   ....[52]....
        /*043c*/ 	.word	0x00003410
        /*0440*/ 	.word	0x000000ff
        /*0444*/ 	.word	0x000000d8
        /*0448*/ 	.short	0x0106
        /*044a*/ 	.byte	0x04
	.zero		1


	//   ....[53]....
        /*044c*/ 	.word	0x00003450
        /*0450*/ 	.word	0x00000000
        /*0454*/ 	.word	0x000000d8
        /*0458*/ 	.short	0x010a
        /*045a*/ 	.byte	0xff
	.zero		1


	//   ....[54]....
        /*045c*/ 	.word	0x000039b0
        /*0460*/ 	.word	0x000000ff
        /*0464*/ 	.word	0x000000d0
        /*0468*/ 	.short	0x010a
        /*046a*/ 	.byte	0x15
	.zero		1


	//   ....[55]....
        /*046c*/ 	.word	0x00003a60
        /*0470*/ 	.word	0x000000ff
        /*0474*/ 	.word	0x00000000
        /*0478*/ 	.short	0x0101
        /*047a*/ 	.byte	0x23
	.zero		1


	//   ....[56]....
        /*047c*/ 	.word	0x00003a70
        /*0480*/ 	.word	0x000000ff
        /*0484*/ 	.word	0x000000f0
        /*0488*/ 	.short	0x010a
        /*048a*/ 	.byte	0x19
	.zero		1


	//   ....[57]....
        /*048c*/ 	.word	0x00003b40
        /*0490*/ 	.word	0x000000ff
        /*0494*/ 	.word	0x00000000
        /*0498*/ 	.short	0x010a
        /*049a*/ 	.byte	0x04
	.zero		1


	//   ....[58]....
        /*049c*/ 	.word	0x00003ba0
        /*04a0*/ 	.word	0x000000ff
        /*04a4*/ 	.word	0x00000000
        /*04a8*/ 	.short	0x010a
        /*04aa*/ 	.byte	0x11
	.zero		1


	//   ....[59]....
        /*04ac*/ 	.word	0x00003cf0
        /*04b0*/ 	.word	0x000000ff
        /*04b4*/ 	.word	0x00000000
        /*04b8*/ 	.short	0x010a
        /*04ba*/ 	.byte	0x04
	.zero		1


	//   ....[60]....
        /*04bc*/ 	.word	0x00003fc0
        /*04c0*/ 	.word	0x000000ff
        /*04c4*/ 	.word	0x00000000
        /*04c8*/ 	.short	0x010a
        /*04ca*/ 	.byte	0x04
	.zero		1


	//   ....[61]....
        /*04cc*/ 	.word	0x00004050
        /*04d0*/ 	.word	0x000000ff
        /*04d4*/ 	.word	0x00000000
        /*04d8*/ 	.short	0x010a
        /*04da*/ 	.byte	0x04
	.zero		1


	//   ....[62]....
        /*04dc*/ 	.word	0x00004750
        /*04e0*/ 	.word	0x000000ff
        /*04e4*/ 	.word	0x000000d0
        /*04e8*/ 	.short	0x010a
        /*04ea*/ 	.byte	0x1f
	.zero		1


	//   ....[63]....
        /*04ec*/ 	.word	0x000047f0
        /*04f0*/ 	.word	0x000000ff
        /*04f4*/ 	.word	0x00000000
        /*04f8*/ 	.short	0x0101
        /*04fa*/ 	.byte	0x38
	.zero		1


	//   ....[64]....
        /*04fc*/ 	.word	0x00004d10
        /*0500*/ 	.word	0x000000ff
        /*0504*/ 	.word	0x000000c8
        /*0508*/ 	.short	0x010a
        /*050a*/ 	.byte	0x1f
	.zero		1


	//   ....[65]....
        /*050c*/ 	.word	0x000051c0
        /*0510*/ 	.word	0x000000ff
        /*0514*/ 	.word	0x000000a0
        /*0518*/ 	.short	0x010a
        /*051a*/ 	.byte	0x1f
	.zero		1


	//   ....[66]....
        /*051c*/ 	.word	0x00005310
        /*0520*/ 	.word	0x000000ff
        /*0524*/ 	.word	0x00000080
        /*0528*/ 	.short	0x010b
        /*052a*/ 	.byte	0x1f
	.zero		1


	//   ....[67]....
        /*052c*/ 	.word	0x00005320
        /*0530*/ 	.word	0x000000ff
        /*0534*/ 	.word	0x00000000
        /*0538*/ 	.short	0x0101
        /*053a*/ 	.byte	0x3d
	.zero		1


	//   ....[68]....
        /*053c*/ 	.word	0x00005330
        /*0540*/ 	.word	0x000000ff
        /*0544*/ 	.word	0x000000a8
        /*0548*/ 	.short	0x010a
        /*054a*/ 	.byte	0x1f
	.zero		1


	//   ....[69]....
        /*054c*/ 	.word	0x00005490
        /*0550*/ 	.word	0x000000ff
        /*0554*/ 	.word	0x00000088
        /*0558*/ 	.short	0x010b
        /*055a*/ 	.byte	0x1f
	.zero		1


	//   ....[70]....
        /*055c*/ 	.word	0x000054a0
        /*0560*/ 	.word	0x000000ff
        /*0564*/ 	.word	0x00000000
        /*0568*/ 	.short	0x0101
        /*056a*/ 	.byte	0x3c
	.zero		1


	//   ....[71]....
        /*056c*/ 	.word	0x000054b0
        /*0570*/ 	.word	0x000000ff
        /*0574*/ 	.word	0x000000b0
        /*0578*/ 	.short	0x010a
        /*057a*/ 	.byte	0x1f
	.zero		1


	//   ....[72]....
        /*057c*/ 	.word	0x00005630
        /*0580*/ 	.word	0x000000ff
        /*0584*/ 	.word	0x00000090
        /*0588*/ 	.short	0x010b
        /*058a*/ 	.byte	0x1f
	.zero		1


	//   ....[73]....
        /*058c*/ 	.word	0x00005640
        /*0590*/ 	.word	0x000000ff
        /*0594*/ 	.word	0x00000000
        /*0598*/ 	.short	0x0101
        /*059a*/ 	.byte	0x3b
	.zero		1


	//   ....[74]....
        /*059c*/ 	.word	0x00005650
        /*05a0*/ 	.word	0x000000ff
        /*05a4*/ 	.word	0x000000b8
        /*05a8*/ 	.short	0x010a
        /*05aa*/ 	.byte	0x1f
	.zero		1


	//   ....[75]....
        /*05ac*/ 	.word	0x00005800
        /*05b0*/ 	.word	0x000000ff
        /*05b4*/ 	.word	0x00000098
        /*05b8*/ 	.short	0x010b
        /*05ba*/ 	.byte	0x1f
	.zero		1


	//   ....[76]....
        /*05bc*/ 	.word	0x00005810
        /*05c0*/ 	.word	0x000000ff
        /*05c4*/ 	.word	0x00000000
        /*05c8*/ 	.short	0x0101
        /*05ca*/ 	.byte	0x3a
	.zero		1


	//   ....[77]....
        /*05cc*/ 	.word	0x00005840
        /*05d0*/ 	.word	0x000000ff
        /*05d4*/ 	.word	0x000000a0
        /*05d8*/ 	.short	0x010a
        /*05da*/ 	.byte	0x1f
	.zero		1


	//   ....[78]....
        /*05dc*/ 	.word	0x00005860
        /*05e0*/ 	.word	0x000000ff
        /*05e4*/ 	.word	0x000000a8
        /*05e8*/ 	.short	0x010a
        /*05ea*/ 	.byte	0x1f
	.zero		1


	//   ....[79]....
        /*05ec*/ 	.word	0x00005880
        /*05f0*/ 	.word	0x000000ff
        /*05f4*/ 	.word	0x000000b0
        /*05f8*/ 	.short	0x010a
        /*05fa*/ 	.byte	0x1f
	.zero		1


	//   ....[80]....
        /*05fc*/ 	.word	0x000058c0
        /*0600*/ 	.word	0x00000000
        /*0604*/ 	.word	0x000000b8
        /*0608*/ 	.short	0x010a
        /*060a*/ 	.byte	0xff
	.zero		1


	//   ....[81]....
        /*060c*/ 	.word	0x00005c20
        /*0610*/ 	.word	0x000000ff
        /*0614*/ 	.word	0x000000d0
        /*0618*/ 	.short	0x010a
        /*061a*/ 	.byte	0x30
	.zero		1


	//   ....[82]....
        /*061c*/ 	.word	0x00005cf0
        /*0620*/ 	.word	0x000000ff
        /*0624*/ 	.word	0x00000000
        /*0628*/ 	.short	0x0101
        /*062a*/ 	.byte	0x04
	.zero		1


	//   ....[83]....
        /*062c*/ 	.word	0x00006d10
        /*0630*/ 	.word	0x000000ff
        /*0634*/ 	.word	0x00000080
        /*0638*/ 	.short	0x010a
        /*063a*/ 	.byte	0x30
	.zero		1


	//   ....[84]....
        /*063c*/ 	.word	0x00006d50
        /*0640*/ 	.word	0x00000047
        /*0644*/ 	.word	0x000000e0
        /*0648*/ 	.short	0x010a
        /*064a*/ 	.byte	0xff
	.zero		1


	//   ....[85]....
        /*064c*/ 	.word	0x00006e40
        /*0650*/ 	.word	0x000000ff
        /*0654*/ 	.word	0x00000080
        /*0658*/ 	.short	0x010a
        /*065a*/ 	.byte	0x30
	.zero		1


	//   ....[86]....
        /*065c*/ 	.word	0x00006f30
        /*0660*/ 	.word	0x00000047
        /*0664*/ 	.word	0x000000e0
        /*0668*/ 	.short	0x010a
        /*066a*/ 	.byte	0xff
	.zero		1


	//   ....[87]....
        /*066c*/ 	.word	0x00007700
        /*0670*/ 	.word	0x00000000
        /*0674*/ 	.word	0x00000000
        /*0678*/ 	.short	0x0101
        /*067a*/ 	.byte	0xff
	.zero		1


	//   ....[88]....
        /*067c*/ 	.word	0x00007710
        /*0680*/ 	.word	0x00000002
        /*0684*/ 	.word	0x00000080
        /*0688*/ 	.short	0x010a
        /*068a*/ 	.byte	0xff
	.zero		1


	//   ....[89]....
        /*068c*/ 	.word	0x000077f0
        /*0690*/ 	.word	0x00000002
        /*0694*/ 	.word	0x00000080
        /*0698*/ 	.short	0x010a
        /*069a*/ 	.byte	0xff
	.zero		1


	//   ....[90]....
        /*069c*/ 	.word	0x00008040
        /*06a0*/ 	.word	0x00000000
        /*06a4*/ 	.word	0x00000000
        /*06a8*/ 	.short	0x0101
        /*06aa*/ 	.byte	0xff
	.zero		1


	//   ....[91]....
        /*06ac*/ 	.word	0x00008060
        /*06b0*/ 	.word	0x00000006
        /*06b4*/ 	.word	0x00000080
        /*06b8*/ 	.short	0x010a
        /*06ba*/ 	.byte	0xff
	.zero		1


	//   ....[92]....
        /*06bc*/ 	.word	0x00008130
        /*06c0*/ 	.word	0x00000006
        /*06c4*/ 	.word	0x00000080
        /*06c8*/ 	.short	0x010a
        /*06ca*/ 	.byte	0xff
	.zero		1


	//   ....[93]....
        /*06cc*/ 	.word	0x00008970
        /*06d0*/ 	.word	0x0000000e
        /*06d4*/ 	.word	0x00000000
        /*06d8*/ 	.short	0x0101
        /*06da*/ 	.byte	0xff
	.zero		1


	//   ....[94]....
        /*06dc*/ 	.word	0x00008990
        /*06e0*/ 	.word	0x00000000
        /*06e4*/ 	.word	0x00000080
        /*06e8*/ 	.short	0x010a
        /*06ea*/ 	.byte	0xff
	.zero		1


	//   ....[95]....
        /*06ec*/ 	.word	0x00008a60
        /*06f0*/ 	.word	0x00000000
        /*06f4*/ 	.word	0x00000080
        /*06f8*/ 	.short	0x010a
        /*06fa*/ 	.byte	0xff
	.zero		1


	//   ....[96]....
        /*06fc*/ 	.word	0x00008f40
        /*0700*/ 	.word	0x000000ff
        /*0704*/ 	.word	0x00000000
        /*0708*/ 	.short	0x0101
        /*070a*/ 	.byte	0x04
	.zero		1


	//   ....[97]....
        /*070c*/ 	.word	0x00009310
        /*0710*/ 	.word	0x00000000
        /*0714*/ 	.word	0x00000000
        /*0718*/ 	.short	0x0101
        /*071a*/ 	.byte	0xff
	.zero		1


	//   ....[98]....
        /*071c*/ 	.word	0x00009590
        /*0720*/ 	.word	0x000000ff
        /*0724*/ 	.word	0x00000000
        /*0728*/ 	.short	0x0101
        /*072a*/ 	.byte	0x04
	.zero		1


	//   ....[99]....
        /*072c*/ 	.word	0x000095c0
        /*0730*/ 	.word	0x00000000
        /*0734*/ 	.word	0x00000040
        /*0738*/ 	.short	0x010a
        /*073a*/ 	.byte	0xff
	.zero		1


	//   ....[100]....
        /*073c*/ 	.word	0x00009620
        /*0740*/ 	.word	0x00000000
        /*0744*/ 	.word	0x00000040
        /*0748*/ 	.short	0x010a
        /*074a*/ 	.byte	0xff
	.zero		1


	//   ....[101]....
        /*074c*/ 	.word	0x00009680
        /*0750*/ 	.word	0x00000000
        /*0754*/ 	.word	0x000000d0
        /*0758*/ 	.short	0x010a
        /*075a*/ 	.byte	0xff
	.zero		1


	//   ....[102]....
        /*075c*/ 	.word	0x000096e0
        /*0760*/ 	.word	0x00000000
        /*0764*/ 	.word	0x00000000
        /*0768*/ 	.short	0x010a
        /*076a*/ 	.byte	0xff
	.zero		1


	//   ....[103]....
        /*076c*/ 	.word	0x00009740
        /*0770*/ 	.word	0x00000000
        /*0774*/ 	.word	0x00000000
        /*0778*/ 	.short	0x010a
        /*077a*/ 	.byte	0xff
	.zero		1


	//   ....[104]....
        /*077c*/ 	.word	0x000097a0
        /*0780*/ 	.word	0x00000000
        /*0784*/ 	.word	0x00000000
        /*0788*/ 	.short	0x010a
        /*078a*/ 	.byte	0xff
	.zero		1


	//   ....[105]....
        /*078c*/ 	.word	0x00009800
        /*0790*/ 	.word	0x00000000
        /*0794*/ 	.word	0x00000000
        /*0798*/ 	.short	0x010a
        /*079a*/ 	.byte	0xff
	.zero		1


	//   ....[106]....
        /*079c*/ 	.word	0x00009860
        /*07a0*/ 	.word	0x00000000
        /*07a4*/ 	.word	0x00000000
        /*07a8*/ 	.short	0x010a
        /*07aa*/ 	.byte	0xff
	.zero		1


	//   ....[107]....
        /*07ac*/ 	.word	0x000098c0
        /*07b0*/ 	.word	0x00000000
        /*07b4*/ 	.word	0x00000000
        /*07b8*/ 	.short	0x010a
        /*07ba*/ 	.byte	0xff
	.zero		1


	//   ....[108]....
        /*07bc*/ 	.word	0x00009920
        /*07c0*/ 	.word	0x00000000
        /*07c4*/ 	.word	0x00000000
        /*07c8*/ 	.short	0x010a
        /*07ca*/ 	.byte	0xff
	.zero		1


	//   ....[109]....
        /*07cc*/ 	.word	0x00009980
        /*07d0*/ 	.word	0x00000004
        /*07d4*/ 	.word	0x000000d8
        /*07d8*/ 	.short	0x010a
        /*07da*/ 	.byte	0xff
	.zero		1


	//   ....[110]....
        /*07dc*/ 	.word	0x000099e0
        /*07e0*/ 	.word	0x00000004
        /*07e4*/ 	.word	0x000000d0
        /*07e8*/ 	.short	0x010a
        /*07ea*/ 	.byte	0xff
	.zero		1


	//   ....[111]....
        /*07ec*/ 	.word	0x00009a40
        /*07f0*/ 	.word	0x00000000
        /*07f4*/ 	.word	0x000000d0
        /*07f8*/ 	.short	0x010a
        /*07fa*/ 	.byte	0xff
	.zero		1


	//   ....[112]....
        /*07fc*/ 	.word	0x00009aa0
        /*0800*/ 	.word	0x00000004
        /*0804*/ 	.word	0x000000f0
        /*0808*/ 	.short	0x010a
        /*080a*/ 	.byte	0xff
	.zero		1


	//   ....[113]....
        /*080c*/ 	.word	0x00009b00
        /*0810*/ 	.word	0x00000000
        /*0814*/ 	.word	0x00000000
        /*0818*/ 	.short	0x010a
        /*081a*/ 	.byte	0xff
	.zero		1


	//   ....[114]....
        /*081c*/ 	.word	0x00009b60
        /*0820*/ 	.word	0x00000000
        /*0824*/ 	.word	0x00000000
        /*0828*/ 	.short	0x010a
        /*082a*/ 	.byte	0xff
	.zero		1


	//   ....[115]....
        /*082c*/ 	.word	0x00009bc0
        /*0830*/ 	.word	0x00000000
        /*0834*/ 	.word	0x00000000
        /*0838*/ 	.short	0x010a
        /*083a*/ 	.byte	0xff
	.zero		1


	//   ....[116]....
        /*083c*/ 	.word	0x00009c20
        /*0840*/ 	.word	0x00000000
        /*0844*/ 	.word	0x000000d0
        /*0848*/ 	.short	0x010a
        /*084a*/ 	.byte	0xff
	.zero		1


	//   ....[117]....
        /*084c*/ 	.word	0x00009c80
        /*0850*/ 	.word	0x00000003
        /*0854*/ 	.word	0x000000c8
        /*0858*/ 	.short	0x010a
        /*085a*/ 	.byte	0xff
	.zero		1


	//   ....[118]....
        /*085c*/ 	.word	0x00009ce0
        /*0860*/ 	.word	0x00000000
        /*0864*/ 	.word	0x000000a0
        /*0868*/ 	.short	0x010a
        /*086a*/ 	.byte	0xff
	.zero		1


	//   ....[119]....
        /*086c*/ 	.word	0x00009d40
        /*0870*/ 	.word	0x00000000
        /*0874*/ 	.word	0x000000a8
        /*0878*/ 	.short	0x010a
        /*087a*/ 	.byte	0xff
	.zero		1


	//   ....[120]....
        /*087c*/ 	.word	0x00009da0
        /*0880*/ 	.word	0x00000000
        /*0884*/ 	.word	0x000000b0
        /*0888*/ 	.short	0x010a
        /*088a*/ 	.byte	0xff
	.zero		1


	//   ....[121]....
        /*088c*/ 	.word	0x00009e00
        /*0890*/ 	.word	0x00000000
        /*0894*/ 	.word	0x000000b8
        /*0898*/ 	.short	0x010a
        /*089a*/ 	.byte	0xff
	.zero		1


	//   ....[122]....
        /*089c*/ 	.word	0x00009e60
        /*08a0*/ 	.word	0x00000000
        /*08a4*/ 	.word	0x000000a0
        /*08a8*/ 	.short	0x010a
        /*08aa*/ 	.byte	0xff
	.zero		1


	//   ....[123]....
        /*08ac*/ 	.word	0x00009ec0
        /*08b0*/ 	.word	0x00000000
        /*08b4*/ 	.word	0x000000a8
        /*08b8*/ 	.short	0x010a
        /*08ba*/ 	.byte	0xff
	.zero		1


	//   ....[124]....
        /*08bc*/ 	.word	0x00009f20
        /*08c0*/ 	.word	0x00000000
        /*08c4*/ 	.word	0x000000b0
        /*08c8*/ 	.short	0x010a
        /*08ca*/ 	.byte	0xff
	.zero		1


	//   ....[125]....
        /*08cc*/ 	.word	0x00009f80
        /*08d0*/ 	.word	0x00000000
        /*08d4*/ 	.word	0x000000d0
        /*08d8*/ 	.short	0x010a
        /*08da*/ 	.byte	0xff
	.zero		1


	//   ....[126]....
        /*08dc*/ 	.word	0x00009fe0
        /*08e0*/ 	.word	0x00000002
        /*08e4*/ 	.word	0x00000080
        /*08e8*/ 	.short	0x010a
        /*08ea*/ 	.byte	0xff
	.zero		1


	//   ....[127]....
        /*08ec*/ 	.word	0x0000a030
        /*08f0*/ 	.word	0x00000047
        /*08f4*/ 	.word	0x000000e0
        /*08f8*/ 	.short	0x010a
        /*08fa*/ 	.byte	0xff
	.zero		1


	//   ....[128]....
        /*08fc*/ 	.word	0x0000a080
        /*0900*/ 	.word	0x00000002
        /*0904*/ 	.word	0x00000080
        /*0908*/ 	.short	0x010a
        /*090a*/ 	.byte	0xff
	.zero		1


	//   ....[129]....
        /*090c*/ 	.word	0x0000a0d0
        /*0910*/ 	.word	0x00000006
        /*0914*/ 	.word	0x00000080
        /*0918*/ 	.short	0x010a
        /*091a*/ 	.byte	0xff
	.zero		1


	//   ....[130]....
        /*091c*/ 	.word	0x0000a120
        /*0920*/ 	.word	0x00000000
        /*0924*/ 	.word	0x00000080
        /*0928*/ 	.short	0x010a
        /*092a*/ 	.byte	0xff
	.zero		1


	//----- nvinfo : EIATTR_NUM_MBARRIERS
	.align		4
.L_47:
        /*092c*/ 	.byte	0x03, 0x38
        /*092e*/ 	.short	0x0020


	//----- nvinfo : EIATTR_EXIT_INSTR_OFFSETS
	.align		4
        /*0930*/ 	.byte	0x04, 0x1c
        /*0932*/ 	.short	(.L_49 - .L_48)


	//   ....[0]....
.L_48:
        /*0934*/ 	.word	0x00003170


	//   ....[1]....
        /*0938*/ 	.word	0x00003420


	//   ....[2]....
        /*093c*/ 	.word	0x00003480


	//   ....[3]....
        /*0940*/ 	.word	0x000042c0


	//   ....[4]....
        /*0944*/ 	.word	0x000058f0


	//   ....[5]....
        /*0948*/ 	.word	0x00005930


	//   ....[6]....
        /*094c*/ 	.word	0x00009470


	//   ....[7]....
        /*0950*/ 	.word	0x000094f0


	//   ....[8]....
        /*0954*/ 	.word	0x00009520


	//   ....[9]....
        /*0958*/ 	.word	0x000095a0


	//----- nvinfo : EIATTR_MAX_THREADS
	.align		4
.L_49:
        /*095c*/ 	.byte	0x04, 0x05
        /*095e*/ 	.short	(.L_51 - .L_50)
.L_50:
        /*0960*/ 	.word	0x00000100
        /*0964*/ 	.word	0x00000001
        /*0968*/ 	.word	0x00000001


	//----- nvinfo : EIATTR_CRS_STACK_SIZE
	.align		4
.L_51:
        /*096c*/ 	.byte	0x04, 0x1e
        /*096e*/ 	.short	(.L_53 - .L_52)
.L_52:
        /*0970*/ 	.word	0x00000000


	//----- nvinfo : EIATTR_CBANK_PARAM_SIZE
	.align		4
.L_53:
        /*0974*/ 	.byte	0x03, 0x19
        /*0976*/ 	.short	0x0800


	//----- nvinfo : EIATTR_PARAM_CBANK
	.align		4
        /*0978*/ 	.byte	0x04, 0x0a
        /*097a*/ 	.short	(.L_55 - .L_54)
	.align		4
.L_54:
        /*097c*/ 	.word	index@(.nv.constant0._ZN7cutlass13device_kernelINS_4conv6kernel13ConvUniversalINS1_16ConvProblemShapeILNS1_8OperatorE2ELi2EEENS1_10collective14CollectiveConvINS1_47MainloopSm100TmaUmmaWarpSpecializedImplicitGemmILS5_2ELi8ELi2ELi1ELi2EN4cute5tupleIJNSA_1CILi1EEESD_SD_EEEEENSB_IJNSC_ILi128EEENSB_IJNSC_ILi64EEEEEENSB_IJNSC_ILi32EEEEEEEEENS_10tfloat32_tESM_NSA_8TiledMMAINSA_8MMA_AtomIJNSA_17SM100_MMA_TF32_SSISM_SM_fLi128ELi64ELNSA_4UMMA5MajorE1ELSR_1ELNSQ_7ScaleInE0ELSS_0EEEEEENSA_6LayoutISE_NSB_IJNSC_ILi0EEESW_SW_EEEEENSB_IJNSA_10UnderscoreESZ_SZ_EEEEENS7_6detail27Sm100ImplicitGemmTileTraitsINSA_13SM90_TMA_LOADENSA_14ComposedLayoutINSA_7SwizzleILi2ELi5ELi2EEENSA_18smem_ptr_flag_bitsILi32EEENSV_INSB_IJSJ_NSC_ILi4EEEEEENSB_IJSD_SJ_EEEEEEEvEENS13_INSA_20SM90_TMA_LOAD_IM2COLES1E_vEEEENS_8epilogue10collective18CollectiveEpilogueINS1J_23Sm100TmaWarpSpecializedILi4ELi2ELi16ELb1ELb0EEEJSL_NSB_IJNSV_ISG_SD_EENSV_INSC_ILi16EEESD_EEEEESM_NSB_IJlNSB_IJSD_llEEESW_EEESM_S1T_NS1J_6fusion15FusionCallbacksIS1N_NS1U_17LinearCombinationISM_fSM_fLNS_15FloatRoundStyleE2EEESL_S1R_JEEENSA_5SM1004TMEM4LOAD26SM100_TMEM_LOAD_32dp32b16xES14_NS15_INS16_ILi2ELi4ELi3EEES19_NSV_INSB_IJNSC_ILi8EEES1P_EEENSB_IJS1P_SD_EEEEEEENSA_39AutoVectorizingCopyWithAssumedAlignmentILi128EEENSA_14SM90_TMA_STOREES29_S2B_S2B_EEEvvEEEEvNT_6ParamsE)
        /*0980*/ 	.short	0x0380
        /*0982*/ 	.short	0x0800


	//----- nvinfo : EIATTR_SW_WAR
	.align		4
.L_55:
        /*0984*/ 	.byte	0x04, 0x36
        /*0986*/ 	.short	(.L_57 - .L_56)
.L_56:
        /*0988*/ 	.word	0x00000008
.L_57:


//--------------------- .nv.callgraph             --------------------------
	.section	.nv.callgraph,"",@"SHT_CUDA_CALLGRAPH"
	.align	4
	.sectionentsize	8
	.align		4
        /*0000*/ 	.word	0x00000000
	.align		4
        /*0004*/ 	.word	0xffffffff
	.align		4
        /*0008*/ 	.word	index@(_ZN7cutlass13device_kernelINS_4conv6kernel13ConvUniversalINS1_16ConvProblemShapeILNS1_8OperatorE2ELi2EEENS1_10collective14CollectiveConvINS1_47MainloopSm100TmaUmmaWarpSpecializedImplicitGemmILS5_2ELi8ELi2ELi1ELi2EN4cute5tupleIJNSA_1CILi1EEESD_SD_EEEEENSB_IJNSC_ILi128EEENSB_IJNSC_ILi64EEEEEENSB_IJNSC_ILi32EEEEEEEEENS_10tfloat32_tESM_NSA_8TiledMMAINSA_8MMA_AtomIJNSA_17SM100_MMA_TF32_SSISM_SM_fLi128ELi64ELNSA_4UMMA5MajorE1ELSR_1ELNSQ_7ScaleInE0ELSS_0EEEEEENSA_6LayoutISE_NSB_IJNSC_ILi0EEESW_SW_EEEEENSB_IJNSA_10UnderscoreESZ_SZ_EEEEENS7_6detail27Sm100ImplicitGemmTileTraitsINSA_13SM90_TMA_LOADENSA_14ComposedLayoutINSA_7SwizzleILi2ELi5ELi2EEENSA_18smem_ptr_flag_bitsILi32EEENSV_INSB_IJSJ_NSC_ILi4EEEEEENSB_IJSD_SJ_EEEEEEEvEENS13_INSA_20SM90_TMA_LOAD_IM2COLES1E_vEEEENS_8epilogue10collective18CollectiveEpilogueINS1J_23Sm100TmaWarpSpecializedILi4ELi2ELi16ELb1ELb0EEEJSL_NSB_IJNSV_ISG_SD_EENSV_INSC_ILi16EEESD_EEEEESM_NSB_IJlNSB_IJSD_llEEESW_EEESM_S1T_NS1J_6fusion15FusionCallbacksIS1N_NS1U_17LinearCombinationISM_fSM_fLNS_15FloatRoundStyleE2EEESL_S1R_JEEENSA_5SM1004TMEM4LOAD26SM100_TMEM_LOAD_32dp32b16xES14_NS15_INS16_ILi2ELi4ELi3EEES19_NSV_INSB_IJNSC_ILi8EEES1P_EEENSB_IJS1P_SD_EEEEEEENSA_39AutoVectorizingCopyWithAssumedAlignmentILi128EEENSA_14SM90_TMA_STOREES29_S2B_S2B_EEEvvEEEEvNT_6ParamsE)
	.align		4
        /*000c*/ 	.word	index@(__assertfail)
	.align		4
        /*0010*/ 	.word	0x00000000
	.align		4
        /*0014*/ 	.word	0xfffffffe
	.align		4
        /*0018*/ 	.word	0x00000000
	.align		4
        /*001c*/ 	.word	0xfffffffd
	.align		4
        /*0020*/ 	.word	0x00000000
	.align		4
        /*0024*/ 	.word	0xfffffffc


//--------------------- .nv.constant4             --------------------------
	.section	.nv.constant4,"a",@progbits
	.align	8
	.align		8
.nv.constant4:
        /*0000*/ 	.dword	__assertfail
	.align		8
        /*0008*/ 	.dword	__unnamed_1
	.align		8
        /*0010*/ 	.dword	__unnamed_2
	.align		8
        /*0018*/ 	.dword	_ZN39_INTERNAL_69433efd_4_k_cu_f86ccae6_31504cuda3std3__45__cpo5beginE
	.align		8
        /*0020*/ 	.dword	_ZN39_INTERNAL_69433efd_4_k_cu_f86ccae6_31504cuda3std3__45__cpo3endE
	.align		8
        /*0028*/ 	.dword	_ZN39_INTERNAL_69433efd_4_k_cu_f86ccae6_31504cuda3std3__45__cpo6cbeginE
	.align		8
        /*0030*/ 	.dword	_ZN39_INTERNAL_69433efd_4_k_cu_f86ccae6_31504cuda3std3__45__cpo4cendE
	.align		8
        /*0038*/ 	.dword	_ZN39_INTERNAL_69433efd_4_k_cu_f86ccae6_31504cuda3std3__441_GLOBAL__N__69433efd_4_k_cu_f86ccae6_31506ignoreE
	.align		8
        /*0040*/ 	.dword	_ZN39_INTERNAL_69433efd_4_k_cu_f86ccae6_31504cuda3std3__419piecewise_constructE
	.align		8
        /*0048*/ 	.dword	_ZN39_INTERNAL_69433efd_4_k_cu_f86ccae6_31504cuda3std3__48in_placeE
	.align		8
        /*0050*/ 	.dword	_ZN39_INTERNAL_69433efd_4_k_cu_f86ccae6_31504cuda3std6ranges3__45__cpo4swapE
	.align		8
        /*0058*/ 	.dword	_ZN39_INTERNAL_69433efd_4_k_cu_f86ccae6_31504cuda3std6ranges3__45__cpo9iter_moveE
	.align		8
        /*0060*/ 	.dword	_ZN39_INTERNAL_69433efd_4_k_cu_f86ccae6_31504cute7productE
	.align		8
        /*0068*/ 	.dword	_ZN39_INTERNAL_69433efd_4_k_cu_f86ccae6_31504cute1_E
	.align		8
        /*0070*/ 	.dword	$str$27
	.align		8
        /*0078*/ 	.dword	$str$28
	.align		8
        /*0080*/ 	.dword	$str$29
	.align		8
        /*0088*/ 	.dword	$str$30


//--------------------- .text._ZN7cutlass13device_kernelINS_4conv6kernel13ConvUniversalINS1_16ConvProblemShapeILNS1_8OperatorE2ELi2EEENS1_10collective14CollectiveConvINS1_47MainloopSm100TmaUmmaWarpSpecializedImplicitGemmILS5_2ELi8ELi2ELi1ELi2EN4cute5tupleIJNSA_1CILi1EEESD_SD_EEEEENSB_IJNSC_ILi128EEENSB_IJNSC_ILi64EEEEEENSB_IJNSC_ILi32EEEEEEEEENS_10tfloat32_tESM_NSA_8TiledMMAINSA_8MMA_AtomIJNSA_17SM100_MMA_TF32_SSISM_SM_fLi128ELi64ELNSA_4UMMA5MajorE1ELSR_1ELNSQ_7ScaleInE0ELSS_0EEEEEENSA_6LayoutISE_NSB_IJNSC_ILi0EEESW_SW_EEEEENSB_IJNSA_10UnderscoreESZ_SZ_EEEEENS7_6detail27Sm100ImplicitGemmTileTraitsINSA_13SM90_TMA_LOADENSA_14ComposedLayoutINSA_7SwizzleILi2ELi5ELi2EEENSA_18smem_ptr_flag_bitsILi32EEENSV_INSB_IJSJ_NSC_ILi4EEEEEENSB_IJSD_SJ_EEEEEEEvEENS13_INSA_20SM90_TMA_LOAD_IM2COLES1E_vEEEENS_8epilogue10collective18CollectiveEpilogueINS1J_23Sm100TmaWarpSpecializedILi4ELi2ELi16ELb1ELb0EEEJSL_NSB_IJNSV_ISG_SD_EENSV_INSC_ILi16EEESD_EEEEESM_NSB_IJlNSB_IJSD_llEEESW_EEESM_S1T_NS1J_6fusion15FusionCallbacksIS1N_NS1U_17LinearCombinationISM_fSM_fLNS_15FloatRoundStyleE2EEESL_S1R_JEEENSA_5SM1004TMEM4LOAD26SM100_TMEM_LOAD_32dp32b16xES14_NS15_INS16_ILi2ELi4ELi3EEES19_NSV_INSB_IJNSC_ILi8EEES1P_EEENSB_IJS1P_SD_EEEEEEENSA_39AutoVectorizingCopyWithAssumedAlignmentILi128EEENSA_14SM90_TMA_STOREES29_S2B_S2B_EEEvvEEEEvNT_6ParamsE --------------------------
	.section	.text._ZN7cutlass13device_kernelINS_4conv6kernel13ConvUniversalINS1_16ConvProblemShapeILNS1_8OperatorE2ELi2EEENS1_10collective14CollectiveConvINS1_47MainloopSm100TmaUmmaWarpSpecializedImplicitGemmILS5_2ELi8ELi2ELi1ELi2EN4cute5tupleIJNSA_1CILi1EEESD_SD_EEEEENSB_IJNSC_ILi128EEENSB_IJNSC_ILi64EEEEEENSB_IJNSC_ILi32EEEEEEEEENS_10tfloat32_tESM_NSA_8TiledMMAINSA_8MMA_AtomIJNSA_17SM100_MMA_TF32_SSISM_SM_fLi128ELi64ELNSA_4UMMA5MajorE1ELSR_1ELNSQ_7ScaleInE0ELSS_0EEEEEENSA_6LayoutISE_NSB_IJNSC_ILi0EEESW_SW_EEEEENSB_IJNSA_10UnderscoreESZ_SZ_EEEEENS7_6detail27Sm100ImplicitGemmTileTraitsINSA_13SM90_TMA_LOADENSA_14ComposedLayoutINSA_7SwizzleILi2ELi5ELi2EEENSA_18smem_ptr_flag_bitsILi32EEENSV_INSB_IJSJ_NSC_ILi4EEEEEENSB_IJSD_SJ_EEEEEEEvEENS13_INSA_20SM90_TMA_LOAD_IM2COLES1E_vEEEENS_8epilogue10collective18CollectiveEpilogueINS1J_23Sm100TmaWarpSpecializedILi4ELi2ELi16ELb1ELb0EEEJSL_NSB_IJNSV_ISG_SD_EENSV_INSC_ILi16EEESD_EEEEESM_NSB_IJlNSB_IJSD_llEEESW_EEESM_S1T_NS1J_6fusion15FusionCallbacksIS1N_NS1U_17LinearCombinationISM_fSM_fLNS_15FloatRoundStyleE2EEESL_S1R_JEEENSA_5SM1004TMEM4LOAD26SM100_TMEM_LOAD_32dp32b16xES14_NS15_INS16_ILi2ELi4ELi3EEES19_NSV_INSB_IJNSC_ILi8EEES1P_EEENSB_IJS1P_SD_EEEEEEENSA_39AutoVectorizingCopyWithAssumedAlignmentILi128EEENSA_14SM90_TMA_STOREES29_S2B_S2B_EEEvvEEEEvNT_6ParamsE,"ax",@progbits
	.align	128
.text._ZN7cutlass13device_kernelINS_4conv6kernel13ConvUniversalINS1_16ConvProblemShapeILNS1_8OperatorE2ELi2EEENS1_10collective14CollectiveConvINS1_47MainloopSm100TmaUmmaWarpSpecializedImplicitGemmILS5_2ELi8ELi2ELi1ELi2EN4cute5tupleIJNSA_1CILi1EEESD_SD_EEEEENSB_IJNSC_ILi128EEENSB_IJNSC_ILi64EEEEEENSB_IJNSC_ILi32EEEEEEEEENS_10tfloat32_tESM_NSA_8TiledMMAINSA_8MMA_AtomIJNSA_17SM100_MMA_TF32_SSISM_SM_fLi128ELi64ELNSA_4UMMA5MajorE1ELSR_1ELNSQ_7ScaleInE0ELSS_0EEEEEENSA_6LayoutISE_NSB_IJNSC_ILi0EEESW_SW_EEEEENSB_IJNSA_10UnderscoreESZ_SZ_EEEEENS7_6detail27Sm100ImplicitGemmTileTraitsINSA_13SM90_TMA_LOADENSA_14ComposedLayoutINSA_7SwizzleILi2ELi5ELi2EEENSA_18smem_ptr_flag_bitsILi32EEENSV_INSB_IJSJ_NSC_ILi4EEEEEENSB_IJSD_SJ_EEEEEEEvEENS13_INSA_20SM90_TMA_LOAD_IM2COLES1E_vEEEENS_8epilogue10collective18CollectiveEpilogueINS1J_23Sm100TmaWarpSpecializedILi4ELi2ELi16ELb1ELb0EEEJSL_NSB_IJNSV_ISG_SD_EENSV_INSC_ILi16EEESD_EEEEESM_NSB_IJlNSB_IJSD_llEEESW_EEESM_S1T_NS1J_6fusion15FusionCallbacksIS1N_NS1U_17LinearCombinationISM_fSM_fLNS_15FloatRoundStyleE2EEESL_S1R_JEEENSA_5SM1004TMEM4LOAD26SM100_TMEM_LOAD_32dp32b16xES14_NS15_INS16_ILi2ELi4ELi3EEES19_NSV_INSB_IJNSC_ILi8EEES1P_EEENSB_IJS1P_SD_EEEEEEENSA_39AutoVectorizingCopyWithAssumedAlignmentILi128EEENSA_14SM90_TMA_STOREES29_S2B_S2B_EEEvvEEEEvNT_6ParamsE:
        .type           _ZN7cutlass13device_kernelINS_4conv6kernel13ConvUniversalINS1_16ConvProblemShapeILNS1_8OperatorE2ELi2EEENS1_10collective14CollectiveConvINS1_47MainloopSm100TmaUmmaWarpSpecializedImplicitGemmILS5_2ELi8ELi2ELi1ELi2EN4cute5tupleIJNSA_1CILi1EEESD_SD_EEEEENSB_IJNSC_ILi128EEENSB_IJNSC_ILi64EEEEEENSB_IJNSC_ILi32EEEEEEEEENS_10tfloat32_tESM_NSA_8TiledMMAINSA_8MMA_AtomIJNSA_17SM100_MMA_TF32_SSISM_SM_fLi128ELi64ELNSA_4UMMA5MajorE1ELSR_1ELNSQ_7ScaleInE0ELSS_0EEEEEENSA_6LayoutISE_NSB_IJNSC_ILi0EEESW_SW_EEEEENSB_IJNSA_10UnderscoreESZ_SZ_EEEEENS7_6detail27Sm100ImplicitGemmTileTraitsINSA_13SM90_TMA_LOADENSA_14ComposedLayoutINSA_7SwizzleILi2ELi5ELi2EEENSA_18smem_ptr_flag_bitsILi32EEENSV_INSB_IJSJ_NSC_ILi4EEEEEENSB_IJSD_SJ_EEEEEEEvEENS13_INSA_20SM90_TMA_LOAD_IM2COLES1E_vEEEENS_8epilogue10collective18CollectiveEpilogueINS1J_23Sm100TmaWarpSpecializedILi4ELi2ELi16ELb1ELb0EEEJSL_NSB_IJNSV_ISG_SD_EENSV_INSC_ILi16EEESD_EEEEESM_NSB_IJlNSB_IJSD_llEEESW_EEESM_S1T_NS1J_6fusion15FusionCallbacksIS1N_NS1U_17LinearCombinationISM_fSM_fLNS_15FloatRoundStyleE2EEESL_S1R_JEEENSA_5SM1004TMEM4LOAD26SM100_TMEM_LOAD_32dp32b16xES14_NS15_INS16_ILi2ELi4ELi3EEES19_NSV_INSB_IJNSC_ILi8EEES1P_EEENSB_IJS1P_SD_EEEEEEENSA_39AutoVectorizingCopyWithAssumedAlignmentILi128EEENSA_14SM90_TMA_STOREES29_S2B_S2B_EEEvvEEEEvNT_6ParamsE,@function
        .size           _ZN7cutlass13device_kernelINS_4conv6kernel13ConvUniversalINS1_16ConvProblemShapeILNS1_8OperatorE2ELi2EEENS1_10collective14CollectiveConvINS1_47MainloopSm100TmaUmmaWarpSpecializedImplicitGemmILS5_2ELi8ELi2ELi1ELi2EN4cute5tupleIJNSA_1CILi1EEESD_SD_EEEEENSB_IJNSC_ILi128EEENSB_IJNSC_ILi64EEEEEENSB_IJNSC_ILi32EEEEEEEEENS_10tfloat32_tESM_NSA_8TiledMMAINSA_8MMA_AtomIJNSA_17SM100_MMA_TF32_SSISM_SM_fLi128ELi64ELNSA_4UMMA5MajorE1ELSR_1ELNSQ_7ScaleInE0ELSS_0EEEEEENSA_6LayoutISE_NSB_IJNSC_ILi0EEESW_SW_EEEEENSB_IJNSA_10UnderscoreESZ_SZ_EEEEENS7_6detail27Sm100ImplicitGemmTileTraitsINSA_13SM90_TMA_LOADENSA_14ComposedLayoutINSA_7SwizzleILi2ELi5ELi2EEENSA_18smem_ptr_flag_bitsILi32EEENSV_INSB_IJSJ_NSC_ILi4EEEEEENSB_IJSD_SJ_EEEEEEEvEENS13_INSA_20SM90_TMA_LOAD_IM2COLES1E_vEEEENS_8epilogue10collective18CollectiveEpilogueINS1J_23Sm100TmaWarpSpecializedILi4ELi2ELi16ELb1ELb0EEEJSL_NSB_IJNSV_ISG_SD_EENSV_INSC_ILi16EEESD_EEEEESM_NSB_IJlNSB_IJSD_llEEESW_EEESM_S1T_NS1J_6fusion15FusionCallbacksIS1N_NS1U_17LinearCombinationISM_fSM_fLNS_15FloatRoundStyleE2EEESL_S1R_JEEENSA_5SM1004TMEM4LOAD26SM100_TMEM_LOAD_32dp32b16xES14_NS15_INS16_ILi2ELi4ELi3EEES19_NSV_INSB_IJNSC_ILi8EEES1P_EEENSB_IJS1P_SD_EEEEEEENSA_39AutoVectorizingCopyWithAssumedAlignmentILi128EEENSA_14SM90_TMA_STOREES29_S2B_S2B_EEEvvEEEEvNT_6ParamsE,(.L_x_178 - _ZN7cutlass13device_kernelINS_4conv6kernel13ConvUniversalINS1_16ConvProblemShapeILNS1_8OperatorE2ELi2EEENS1_10collective14CollectiveConvINS1_47MainloopSm100TmaUmmaWarpSpecializedImplicitGemmILS5_2ELi8ELi2ELi1ELi2EN4cute5tupleIJNSA_1CILi1EEESD_SD_EEEEENSB_IJNSC_ILi128EEENSB_IJNSC_ILi64EEEEEENSB_IJNSC_ILi32EEEEEEEEENS_10tfloat32_tESM_NSA_8TiledMMAINSA_8MMA_AtomIJNSA_17SM100_MMA_TF32_SSISM_SM_fLi128ELi64ELNSA_4UMMA5MajorE1ELSR_1ELNSQ_7ScaleInE0ELSS_0EEEEEENSA_6LayoutISE_NSB_IJNSC_ILi0EEESW_SW_EEEEENSB_IJNSA_10UnderscoreESZ_SZ_EEEEENS7_6detail27Sm100ImplicitGemmTileTraitsINSA_13SM90_TMA_LOADENSA_14ComposedLayoutINSA_7SwizzleILi2ELi5ELi2EEENSA_18smem_ptr_flag_bitsILi32EEENSV_INSB_IJSJ_NSC_ILi4EEEEEENSB_IJSD_SJ_EEEEEEEvEENS13_INSA_20SM90_TMA_LOAD_IM2COLES1E_vEEEENS_8epilogue10collective18CollectiveEpilogueINS1J_23Sm100TmaWarpSpecializedILi4ELi2ELi16ELb1ELb0EEEJSL_NSB_IJNSV_ISG_SD_EENSV_INSC_ILi16EEESD_EEEEESM_NSB_IJlNSB_IJSD_llEEESW_EEESM_S1T_NS1J_6fusion15FusionCallbacksIS1N_NS1U_17LinearCombinationISM_fSM_fLNS_15FloatRoundStyleE2EEESL_S1R_JEEENSA_5SM1004TMEM4LOAD26SM100_TMEM_LOAD_32dp32b16xES14_NS15_INS16_ILi2ELi4ELi3EEES19_NSV_INSB_IJNSC_ILi8EEES1P_EEENSB_IJS1P_SD_EEEEEEENSA_39AutoVectorizingCopyWithAssumedAlignmentILi128EEENSA_14SM90_TMA_STOREES29_S2B_S2B_EEEvvEEEEvNT_6ParamsE)
        .other          _ZN7cutlass13device_kernelINS_4conv6kernel13ConvUniversalINS1_16ConvProblemShapeILNS1_8OperatorE2ELi2EEENS1_10collective14CollectiveConvINS1_47MainloopSm100TmaUmmaWarpSpecializedImplicitGemmILS5_2ELi8ELi2ELi1ELi2EN4cute5tupleIJNSA_1CILi1EEESD_SD_EEEEENSB_IJNSC_ILi128EEENSB_IJNSC_ILi64EEEEEENSB_IJNSC_ILi32EEEEEEEEENS_10tfloat32_tESM_NSA_8TiledMMAINSA_8MMA_AtomIJNSA_17SM100_MMA_TF32_SSISM_SM_fLi128ELi64ELNSA_4UMMA5MajorE1ELSR_1ELNSQ_7ScaleInE0ELSS_0EEEEEENSA_6LayoutISE_NSB_IJNSC_ILi0EEESW_SW_EEEEENSB_IJNSA_10UnderscoreESZ_SZ_EEEEENS7_6detail27Sm100ImplicitGemmTileTraitsINSA_13SM90_TMA_LOADENSA_14ComposedLayoutINSA_7SwizzleILi2ELi5ELi2EEENSA_18smem_ptr_flag_bitsILi32EEENSV_INSB_IJSJ_NSC_ILi4EEEEEENSB_IJSD_SJ_EEEEEEEvEENS13_INSA_20SM90_TMA_LOAD_IM2COLES1E_vEEEENS_8epilogue10collective18CollectiveEpilogueINS1J_23Sm100TmaWarpSpecializedILi4ELi2ELi16ELb1ELb0EEEJSL_NSB_IJNSV_ISG_SD_EENSV_INSC_ILi16EEESD_EEEEESM_NSB_IJlNSB_IJSD_llEEESW_EEESM_S1T_NS1J_6fusion15FusionCallbacksIS1N_NS1U_17LinearCombinationISM_fSM_fLNS_15FloatRoundStyleE2EEESL_S1R_JEEENSA_5SM1004TMEM4LOAD26SM100_TMEM_LOAD_32dp32b16xES14_NS15_INS16_ILi2ELi4ELi3EEES19_NSV_INSB_IJNSC_ILi8EEES1P_EEENSB_IJS1P_SD_EEEEEEENSA_39AutoVectorizingCopyWithAssumedAlignmentILi128EEENSA_14SM90_TMA_STOREES29_S2B_S2B_EEEvvEEEEvNT_6ParamsE,@"STO_CUDA_ENTRY STV_DEFAULT"
_ZN7cutlass13device_kernelINS_4conv6kernel13ConvUniversalINS1_16ConvProblemShapeILNS1_8OperatorE2ELi2EEENS1_10collective14CollectiveConvINS1_47MainloopSm100TmaUmmaWarpSpecializedImplicitGemmILS5_2ELi8ELi2ELi1ELi2EN4cute5tupleIJNSA_1CILi1EEESD_SD_EEEEENSB_IJNSC_ILi128EEENSB_IJNSC_ILi64EEEEEENSB_IJNSC_ILi32EEEEEEEEENS_10tfloat32_tESM_NSA_8TiledMMAINSA_8MMA_AtomIJNSA_17SM100_MMA_TF32_SSISM_SM_fLi128ELi64ELNSA_4UMMA5MajorE1ELSR_1ELNSQ_7ScaleInE0ELSS_0EEEEEENSA_6LayoutISE_NSB_IJNSC_ILi0EEESW_SW_EEEEENSB_IJNSA_10UnderscoreESZ_SZ_EEEEENS7_6detail27Sm100ImplicitGemmTileTraitsINSA_13SM90_TMA_LOADENSA_14ComposedLayoutINSA_7SwizzleILi2ELi5ELi2EEENSA_18smem_ptr_flag_bitsILi32EEENSV_INSB_IJSJ_NSC_ILi4EEEEEENSB_IJSD_SJ_EEEEEEEvEENS13_INSA_20SM90_TMA_LOAD_IM2COLES1E_vEEEENS_8epilogue10collective18CollectiveEpilogueINS1J_23Sm100TmaWarpSpecializedILi4ELi2ELi16ELb1ELb0EEEJSL_NSB_IJNSV_ISG_SD_EENSV_INSC_ILi16EEESD_EEEEESM_NSB_IJlNSB_IJSD_llEEESW_EEESM_S1T_NS1J_6fusion15FusionCallbacksIS1N_NS1U_17LinearCombinationISM_fSM_fLNS_15FloatRoundStyleE2EEESL_S1R_JEEENSA_5SM1004TMEM4LOAD26SM100_TMEM_LOAD_32dp32b16xES14_NS15_INS16_ILi2ELi4ELi3EEES19_NSV_INSB_IJNSC_ILi8EEES1P_EEENSB_IJS1P_SD_EEEEEEENSA_39AutoVectorizingCopyWithAssumedAlignmentILi128EEENSA_14SM90_TMA_STOREES29_S2B_S2B_EEEvvEEEEvNT_6ParamsE:
[----:B------:R-:W1:Y:S01]  /*0000*/  LDC R1, c[0x0][0x37c] ;  /* 0x0000df00ff017b82 */ /* 0x000e620000000800 */
[----:B------:R-:W2:Y:S01]  /*0010*/  S2R R59, SR_TID.X ;  /* 0x00000000003b7919 */ /* 0x000ea20000002100 */
[----:B------:R-:W3:Y:S01]  /*0020*/  LDCU.64 UR8, c[0x0][0x890] ;  /* 0x00011200ff0877ac */ /* 0x000ee20008000a00 */
[----:B-1----:R-:W-:Y:S01]  /*0030*/  VIADD R1, R1, 0xfffffff8 ;  /* 0xfffffff801017836 */ /* 0x002fe20000000000 */
[----:B------:R-:W-:Y:S02]  /*0040*/  PRMT R61, RZ, 0x7610, R61 ;  /* 0x00007610ff3d7816 */ /* 0x000fe4000000003d */
[----:B------:R-:W-:Y:S01]  /*0050*/  ELECT P3, URZ, PT ;  /* 0x0000000000ff782f */ /* 0x000fe20003860000 */
[----:B---3--:R-:W-:-:S04]  /*0060*/  UISETP.NE.U32.AND UP0, UPT, UR8, URZ, UPT ;  /* 0x000000ff0800728c */ /* 0x008fc8000bf05070 */
[----:B------:R-:W-:Y:S01]  /*0070*/  UISETP.NE.AND.EX UP0, UPT, UR9, URZ, UPT, UP0 ;  /* 0x000000ff0900728c */ /* 0x000fe2000bf05300 */
[----:B--2---:R-:W-:-:S05]  /*0080*/  SHF.R.U32.HI R62, RZ, 0x5, R59 ;  /* 0x00000005ff3e7819 */ /* 0x004fca000001163b */
[----:B------:R-:W1:Y:S02]  /*0090*/  SHFL.IDX PT, R0, R62, RZ, 0x1f ;  /* 0x00001fff3e007589 */ /* 0x000e6400000e0000 */
[----:B-1----:R-:W-:Y:S01]  /*00a0*/  R2UR UR18, R0 ;  /* 0x00000000001272ca */ /* 0x002fe200000e0000 */
[----:B------:R-:W-:-:S14]  /*00b0*/  BRA.U UP0, `(.L_x_0) ;  /* 0x0000000100307547 */ /* 0x000fdc000b800000 */
[----:B------:R-:W1:Y:S02]  /*00c0*/  LDCU.64 UR4, c[0x0][0x888] ;  /* 0x00011100ff0477ac */ /* 0x000e640008000a00 */
[----:B-1----:R-:W-:-:S04]  /*00d0*/  UISETP.NE.U32.AND UP0, UPT, UR4, URZ, UPT ;  /* 0x000000ff0400728c */ /* 0x002fc8000bf05070 */
[----:B------:R-:W-:-:S09]  /*00e0*/  UISETP.NE.AND.EX UP0, UPT, UR5, URZ, UPT, UP0 ;  /* 0x000000ff0500728c */ /* 0x000fd2000bf05300 */
[----:B------:R-:W-:Y:S05]  /*00f0*/  BRA.U !UP0, `(.L_x_1) ;  /* 0x0000000108147547 */ /* 0x000fea000b800000 */
[----:B------:R-:W1:Y:S01]  /*0100*/  LDC.64 R2, c[0x0][0x888] ;  /* 0x00022200ff027b82 */ /* 0x000e620000000a00 */
[----:B------:R-:W1:Y:S02]  /*0110*/  LDCU.64 UR4, c[0x0][0x358] ;  /* 0x00006b00ff0477ac */ /* 0x000e640008000a00 */
[----:B-1----:R1:W5:Y:S01]  /*0120*/  LDG.E R27, desc[UR4][R2.64] ;  /* 0x00000004021b7981 */ /* 0x002362000c1e1900 */
[----:B------:R-:W-:Y:S01]  /*0130*/  HFMA2 R61, -RZ, RZ, 0, 5.9604644775390625e-08 ;  /* 0x00000001ff3d7431 */ /* 0x000fe200000001ff */
[----:B------:R-:W-:Y:S05]  /*0140*/  BRA `(.L_x_0) ;  /* 0x00000000000c7947 */ /* 0x000fea0003800000 */
.L_x_1:
[----:B------:R-:W1:Y:S01]  /*0150*/  LDCU UR4, c[0x0][0x880] ;  /* 0x00011000ff0477ac */ /* 0x000e620008000800 */
[----:B------:R-:W-:Y:S01]  /*0160*/  HFMA2 R61, -RZ, RZ, 0, 5.9604644775390625e-08 ;  /* 0x00000001ff3d7431 */ /* 0x000fe200000001ff */
[----:B-1----:R-:W-:-:S07]  /*0170*/  MOV R27, UR4 ;  /* 0x00000004001b7c02 */ /* 0x002fce0008000f00 */
.L_x_0:
[----:B------:R-:W2:Y:S02]  /*0180*/  LDCU.64 UR4, c[0x0][0x8b0] ;  /* 0x00011600ff0477ac */ /* 0x000ea40008000a00 */
[----:B--2---:R-:W-:-:S04]  /*0190*/  UISETP.NE.U32.AND UP0, UPT, UR4, URZ, UPT ;  /* 0x000000ff0400728c */ /* 0x004fc8000bf05070 */
[----:B------:R-:W-:-:S09]  /*01a0*/  UISETP.NE.AND.EX UP0, UPT, UR5, URZ, UPT, UP0 ;  /* 0x000000ff0500728c */ /* 0x000fd2000bf05300 */
[----:B------:R-:W-:Y:S05]  /*01b0*/  BRA.U UP0, `(.L_x_2) ;  /* 0x0000000100287547 */ /* 0x000fea000b800000 */
[----:B------:R-:W2:Y:S02]  /*01c0*/  LDCU.64 UR4, c[0x0][0x8a8] ;  /* 0x00011500ff0477ac */ /* 0x000ea40008000a00 */
[----:B--2---:R-:W-:-:S04]  /*01d0*/  UISETP.NE.U32.AND UP0, UPT, UR4, URZ, UPT ;  /* 0x000000ff0400728c */ /* 0x004fc8000bf05070 */
[----:B------:R-:W-:-:S09]  /*01e0*/  UISETP.NE.AND.EX UP0, UPT, UR5, URZ, UPT, UP0 ;  /* 0x000000ff0500728c */ /* 0x000fd2000bf05300 */
[----:B------:R-:W-:Y:S05]  /*01f0*/  BRA.U !UP0, `(.L_x_3) ;  /* 0x0000000108107547 */ /* 0x000fea000b800000 */
[----:B------:R-:W2:Y:S01]  /*0200*/  LDC.64 R24, c[0x0][0x8a8] ;  /* 0x00022a00ff187b82 */ /* 0x000ea20000000a00 */
[----:B------:R-:W2:Y:S02]  /*0210*/  LDCU.64 UR4, c[0x0][0x358] ;  /* 0x00006b00ff0477ac */ /* 0x000ea40008000a00 */
[----:B--2---:R2:W5:Y:S01]  /*0220*/  LDG.E R24, desc[UR4][R24.64] ;  /* 0x0000000418187981 */ /* 0x004562000c1e1900 */
[----:B------:R-:W-:Y:S05]  /*0230*/  BRA `(.L_x_2) ;  /* 0x0000000000087947 */ /* 0x000fea0003800000 */
.L_x_3:
[----:B------:R-:W2:Y:S02]  /*0240*/  LDCU UR4, c[0x0][0x8a0] ;  /* 0x00011400ff0477ac */ /* 0x000ea40008000800 */
[----:B--2---:R-:W-:Y:S02]  /*0250*/  MOV R24, UR4 ;  /* 0x0000000400187c02 */ /* 0x004fe40008000f00 */
.L_x_2:
[----:B------:R-:W-:Y:S01]  /*0260*/  IMAD.U32 R0, RZ, RZ, UR18 ;  /* 0x00000012ff007e24 */ /* 0x000fe2000f8e00ff */
[----:B------:R-:W-:Y:S04]  /*0270*/  BSSY.RECONVERGENT B0, `(.L_x_4) ;  /* 0x000000c000007945 */ /* 0x000fe80003800200 */
[C---:B------:R-:W-:Y:S02]  /*0280*/  ISETP.NE.OR P1, PT, R0.reuse, 0x1, !P3 ;  /* 0x000000010000780c */ /* 0x040fe40005f25670 */
[----:B------:R-:W-:-:S11]  /*0290*/  ISETP.NE.OR P0, PT, R0, 0x3, !P3 ;  /* 0x000000030000780c */ /* 0x000fd60005f05670 */
[----:B------:R-:W-:Y:S05]  /*02a0*/  @P1 BRA `(.L_x_5) ;  /* 0x0000000000201947 */ /* 0x000fea0003800000 */
[----:B------:R-:W3:Y:S02]  /*02b0*/  LDCU.64 UR4, c[0x0][0x348] ;  /* 0x00006900ff0477ac */ /* 0x000ee40008000a00 */
[----:B---3--:R-:W-:Y:S02]  /*02c0*/  UIADD3 UR6, UP1, UPT, UR4, 0x80, URZ ;  /* 0x0000008004067890 */ /* 0x008fe4000ff3e0ff */
[----:B------:R-:W-:Y:S02]  /*02d0*/  UIADD3 UR4, UP0, UPT, UR4, 0x180, URZ ;  /* 0x0000018004047890 */ /* 0x000fe4000ff1e0ff */
[----:B------:R-:W-:Y:S02]  /*02e0*/  UIADD3.X UR7, UPT, UPT, URZ, UR5, URZ, UP1, !UPT ;  /* 0x00000005ff077290 */ /* 0x000fe40008ffe4ff */
[----:B------:R-:W-:-:S07]  /*02f0*/  UIADD3.X UR5, UPT, UPT, URZ, UR5, URZ, UP0, !UPT ;  /* 0x00000005ff057290 */ /* 0x000fce00087fe4ff */
[----:B------:R3:W-:Y:S02]  /*0300*/  UTMACCTL.PF [UR6] ;  /* 0x00000000060079b9 */ /* 0x0007e40008040000 */
[----:B------:R3:W-:Y:S02]  /*0310*/  UTMACCTL.PF [UR4] ;  /* 0x00000000040079b9 */ /* 0x0007e40008040000 */
[----:B---3--:R-:W-:Y:S01]  /*0320*/  NOP ;  /* 0x0000000000007918 */ /* 0x008fe20000000000 */
.L_x_5:
[----:B------:R-:W-:Y:S05]  /*0330*/  BSYNC.RECONVERGENT B0 ;  /* 0x0000000000007941 */ /* 0x000fea0003800200 */
.L_x_4:
[----:B------:R-:W-:Y:S04]  /*0340*/  BSSY.RECONVERGENT B0, `(.L_x_6) ;  /* 0x000000a000007945 */ /* 0x000fe80003800200 */
        /* <DEDUP_REMOVED lines=9> */
.L_x_7:
[----:B------:R-:W-:Y:S05]  /*03e0*/  BSYNC.RECONVERGENT B0 ;  /* 0x0000000000007941 */ /* 0x000fea0003800200 */
.L_x_6:
[----:B------:R-:W3:Y:S01]  /*03f0*/  LDCU.64 UR4, c[0x0][0x888] ;  /* 0x00011100ff0477ac */ /* 0x000ee20008000a00 */
[----:B------:R-:W-:Y:S02]  /*0400*/  UISETP.EQ.U32.AND UP2, UPT, UR8, URZ, UPT ;  /* 0x000000ff0800728c */ /* 0x000fe4000bf42070 */
[----:B------:R-:W-:Y:S02]  /*0410*/  UPLOP3.LUT UP3, UPT, UPT, UPT, UPT, 0x80, 0x8 ;  /* 0x000000000008789c */ /* 0x000fe40003f6f070 */
[----:B---3--:R-:W-:-:S04]  /*0420*/  UISETP.NE.U32.AND UP0, UPT, UR4, URZ, UPT ;  /* 0x000000ff0400728c */ /* 0x008fc8000bf05070 */
[----:B------:R-:W-:-:S04]  /*0430*/  UISETP.NE.AND.EX UP1, UPT, UR5, URZ, UPT, UP0 ;  /* 0x000000ff0500728c */ /* 0x000fc8000bf25300 */
[----:B------:R-:W-:-:S04]  /*0440*/  UISETP.EQ.OR.EX UP4, UPT, UR9, URZ, !UP1, UP2 ;  /* 0x000000ff0900728c */ /* 0x000fc8000cf82720 */
[----:B------:R-:W-:-:S06]  /*0450*/  UP2UR UR4, UPR, URZ, 0x10 ;  /* 0x00000010ff047883 */ /* 0x000fcc0008000000 */
[----:B------:R-:W-:Y:S01]  /*0460*/  MOV R65, UR4 ;  /* 0x0000000400417c02 */ /* 0x000fe20008000f00 */
[----:B------:R-:W-:Y:S06]  /*0470*/  BRA.U !UP4, `(.L_x_8) ;  /* 0x000000010c207547 */ /* 0x000fec000b800000 */
[----:B------:R-:W-:Y:S01]  /*0480*/  UISETP.NE.U32.AND UP2, UPT, UR8, URZ, UPT ;  /* 0x000000ff0800728c */ /* 0x000fe2000bf45070 */
[----:B-----5:R-:W-:Y:S01]  /*0490*/  FSETP.NEU.AND P0, PT, R27, RZ, PT ;  /* 0x000000ff1b00720b */ /* 0x020fe20003f0d000 */
[----:B------:R-:W-:Y:S02]  /*04a0*/  USEL UR4, URZ, 0xffffffff, UP1 ;  /* 0xffffffffff047887 */ /* 0x000fe40008800000 */
[----:B------:R-:W-:-:S10]  /*04b0*/  UISETP.NE.AND.EX UP2, UPT, UR9, URZ, UPT, UP2 ;  /* 0x000000ff0900728c */ /* 0x000fd4000bf45320 */
[----:B------:R-:W-:Y:S01]  /*04c0*/  VOTEU.ANY UP0, P0 ;  /* 0x0000000000ff7886 */ /* 0x000fe20000000100 */
[----:B------:R-:W-:-:S04]  /*04d0*/  @!UP2 USEL UR4, URZ, 0xffffffff, UP0 ;  /* 0xffffffffff04a887 */ /* 0x000fc80008000000 */
[----:B------:R-:W-:-:S04]  /*04e0*/  ULOP3.LUT UR4, UR4, 0x1, URZ, 0xc0, !UPT ;  /* 0x0000000104047892 */ /* 0x000fc8000f8ec0ff */
[----:B------:R-:W-:-:S11]  /*04f0*/  UISETP.NE.U32.AND UP3, UPT, UR4, 0x1, UPT ;  /* 0x000000010400788c */ /* 0x000fd6000bf65070 */
.L_x_8:
[----:B-1----:R-:W1:Y:S01]  /*0500*/  SHFL.IDX PT, R2, R62, RZ, 0x1f ;  /* 0x00001fff3e027589 */ /* 0x002e6200000e0000 */
[----:B------:R-:W-:-:S04]  /*0510*/  UISETP.NE.AND UP0, UPT, UR18, 0x2, UPT ;  /* 0x000000021200788c */ /* 0x000fc8000bf05270 */
[----:B------:R-:W-:Y:S01]  /*0520*/  USEL UR63, URZ, 0x1, UP0 ;  /* 0x00000001ff3f7887 */ /* 0x000fe20008000000 */
[----:B-1----:R-:W-:-:S13]  /*0530*/  ISETP.NE.AND P0, PT, R2, RZ, PT ;  /* 0x000000ff0200720c */ /* 0x002fda0003f05270 */
[----:B------:R-:W-:Y:S05]  /*0540*/  @P0 BRA `(.L_x_9) ;  /* 0x0000000000680947 */ /* 0x000fea0003800000 */
[----:B------:R-:W1:Y:S01]  /*0550*/  S2UR UR4, SR_CgaCtaId ;  /* 0x00000000000479c3 */ /* 0x000e620000008800 */
[----:B------:R-:W-:Y:S01]  /*0560*/  UMOV UR5, 0x400 ;  /* 0x0000040000057882 */ /* 0x000fe20000000000 */
[----:B------:R-:W-:Y:S01]  /*0570*/  UMOV UR6, 0x1 ;  /* 0x0000000100067882 */ /* 0x000fe20000000000 */
[----:B------:R-:W-:Y:S01]  /*0580*/  ELECT P0, URZ, PT ;  /* 0x0000000000ff782f */ /* 0x000fe20003800000 */
[----:B------:R-:W-:-:S04]  /*0590*/  UIADD3 UR6, UPT, UPT, -UR6, 0x100000, URZ ;  /* 0x0010000006067890 */ /* 0x000fc8000fffe1ff */
[----:B------:R-:W-:Y:S02]  /*05a0*/  USHF.L.U32 UR7, UR6, 0xb, URZ ;  /* 0x0000000b06077899 */ /* 0x000fe400080006ff */
[----:B------:R-:W-:Y:S02]  /*05b0*/  USHF.L.U32 UR6, UR6, 0x1, URZ ;  /* 0x0000000106067899 */ /* 0x000fe400080006ff */
[----:B-1----:R-:W-:Y:S01]  /*05c0*/  ULEA UR4, UR4, UR5, 0x18 ;  /* 0x0000000504047291 */ /* 0x002fe2000f8ec0ff */
[----:B------:R-:W1:Y:S11]  /*05d0*/  FENCE.VIEW.ASYNC.S ;  /* 0x00000000000073c6 */ /* 0x000e760000000000 */
[----:B-1----:R1:W3:Y:S01]  /*05e0*/  SYNCS.EXCH.64 URZ, [UR4], UR6 ;  /* 0x0000000604ff75b2 */ /* 0x0022e20008000100 */
[----:B------:R1:W4:Y:S01]  /*05f0*/  SYNCS.EXCH.64 URZ, [UR4+0x40], UR6 ;  /* 0x0000400604ff75b2 */ /* 0x0003220008000100 */
[----:B------:R1:W1:Y:S01]  /*0600*/  SYNCS.EXCH.64 URZ, [UR4+0x8], UR6 ;  /* 0x0000080604ff75b2 */ /* 0x0002620008000100 */
        /* <DEDUP_REMOVED lines=13> */
[----:B------:R-:W-:Y:S01]  /*06e0*/  NOP ;  /* 0x0000000000007918 */ /* 0x000fe20000000000 */
.L_x_9:
[----:B------:R-:W2:Y:S01]  /*06f0*/  SHFL.IDX PT, R2, R62, RZ, 0x1f ;  /* 0x00001fff3e027589 */ /* 0x000ea200000e0000 */
[----:B------:R-:W-:Y:S01]  /*0700*/  NOP ;  /* 0x0000000000007918 */ /* 0x000fe20000000000 */
[----:B--2---:R-:W-:-:S13]  /*0710*/  ISETP.NE.AND P0, PT, R2, 0x1, PT ;  /* 0x000000010200780c */ /* 0x004fda0003f05270 */
[----:B------:R-:W-:Y:S05]  /*0720*/  @P0 BRA `(.L_x_10) ;  /* 0x0000000000580947 */ /* 0x000fea0003800000 */
[----:B-1----:R-:W1:Y:S01]  /*0730*/  S2UR UR4, SR_CgaCtaId ;  /* 0x00000000000479c3 */ /* 0x002e620000008800 */
[----:B------:R-:W-:Y:S01]  /*0740*/  UMOV UR5, 0x400 ;  /* 0x0000040000057882 */ /* 0x000fe20000000000 */
[----:B------:R-:W-:Y:S01]  /*0750*/  UMOV UR8, 0x20 ;  /* 0x0000002000087882 */ /* 0x000fe20000000000 */
[----:B------:R-:W-:Y:S01]  /*0760*/  UMOV UR6, 0x80 ;  /* 0x0000008000067882 */ /* 0x000fe20000000000 */
[----:B------:R-:W-:-:S04]  /*0770*/  UIADD3 UR8, UPT, UPT, -UR8, 0x100000, URZ ;  /* 0x0010000008087890 */ /* 0x000fc8000fffe1ff */
[----:B------:R-:W-:Y:S02]  /*0780*/  USHF.L.U32 UR9, UR8, 0xb, URZ ;  /* 0x0000000b08097899 */ /* 0x000fe400080006ff */
[----:B------:R-:W-:Y:S02]  /*0790*/  USHF.L.U32 UR8, UR8, 0x1, URZ ;  /* 0x0000000108087899 */ /* 0x000fe400080006ff */
[----:B------:R-:W-:-:S04]  /*07a0*/  UIADD3 UR6, UPT, UPT, -UR6, 0x100000, URZ ;  /* 0x0010000006067890 */ /* 0x000fc8000fffe1ff */
[----:B------:R-:W-:Y:S02]  /*07b0*/  USHF.L.U32 UR7, UR6, 0xb, URZ ;  /* 0x0000000b06077899 */ /* 0x000fe400080006ff */
[----:B------:R-:W-:Y:S01]  /*07c0*/  USHF.L.U32 UR6, UR6, 0x1, URZ ;  /* 0x0000000106067899 */ /* 0x000fe200080006ff */
[----:B------:R-:W-:Y:S01]  /*07d0*/  ELECT P0, URZ, PT ;  /* 0x0000000000ff782f */ /* 0x000fe20003800000 */
[----:B-1----:R-:W-:Y:S01]  /*07e0*/  ULEA UR4, UR4, UR5, 0x18 ;  /* 0x0000000504047291 */ /* 0x002fe2000f8ec0ff */
[----:B------:R-:W1:Y:S11]  /*07f0*/  FENCE.VIEW.ASYNC.S ;  /* 0x00000000000073c6 */ /* 0x000e760000000000 */
[----:B-1----:R2:W1:Y:S01]  /*0800*/  SYNCS.EXCH.64 URZ, [UR4+0x80], UR8 ;  /* 0x0000800804ff75b2 */ /* 0x0024620008000100 */
[----:B------:R2:W1:Y:S01]  /*0810*/  SYNCS.EXCH.64 URZ, [UR4+0xa0], UR6 ;  /* 0x0000a00604ff75b2 */ /* 0x0004620008000100 */
[----:B------:R2:W1:Y:S01]  /*0820*/  SYNCS.EXCH.64 URZ, [UR4+0x88], UR8 ;  /* 0x0000880804ff75b2 */ /* 0x0004620008000100 */
[----:B------:R2:W1:Y:S01]  /*0830*/  SYNCS.EXCH.64 URZ, [UR4+0xa8], UR6 ;  /* 0x0000a80604ff75b2 */ /* 0x0004620008000100 */
[----:B------:R2:W1:Y:S01]  /*0840*/  SYNCS.EXCH.64 URZ, [UR4+0x90], UR8 ;  /* 0x0000900804ff75b2 */ /* 0x0004620008000100 */
[----:B------:R2:W1:Y:S01]  /*0850*/  SYNCS.EXCH.64 URZ, [UR4+0xb0], UR6 ;  /* 0x0000b00604ff75b2 */ /* 0x0004620008000100 */
[----:B------:R2:W1:Y:S01]  /*0860*/  SYNCS.EXCH.64 URZ, [UR4+0x98], UR8 ;  /* 0x0000980804ff75b2 */ /* 0x0004620008000100 */
[----:B------:R2:W1:Y:S02]  /*0870*/  SYNCS.EXCH.64 URZ, [UR4+0xb8], UR6 ;  /* 0x0000b80604ff75b2 */ /* 0x0004640008000100 */
[----:B--2---:R-:W-:Y:S01]  /*0880*/  NOP ;  /* 0x0000000000007918 */ /* 0x004fe20000000000 */
.L_x_10:
[----:B------:R-:W2:Y:S01]  /*0890*/  SHFL.IDX PT, R2, R62, RZ, 0x1f ;  /* 0x00001fff3e027589 */ /* 0x000ea200000e0000 */
[----:B------:R-:W-:Y:S01]  /*08a0*/  NOP ;  /* 0x0000000000007918 */ /* 0x000fe20000000000 */
[----:B--2---:R-:W-:-:S13]  /*08b0*/  ISETP.NE.AND P0, PT, R2, 0x3, PT ;  /* 0x000000030200780c */ /* 0x004fda0003f05270 */
[----:B------:R-:W-:Y:S05]  /*08c0*/  @P0 BRA `(.L_x_11) ;  /* 0x0000000000300947 */ /* 0x000fea0003800000 */
[----:B-1----:R-:W1:Y:S01]  /*08d0*/  S2UR UR4, SR_CgaCtaId ;  /* 0x00000000000479c3 */ /* 0x002e620000008800 */
[----:B------:R-:W-:Y:S01]  /*08e0*/  UMOV UR6, 0x400 ;  /* 0x0000040000067882 */ /* 0x000fe20000000000 */
[----:B------:R-:W-:Y:S01]  /*08f0*/  UMOV UR5, 0x20 ;  /* 0x0000002000057882 */ /* 0x000fe20000000000 */
[----:B------:R-:W-:Y:S01]  /*0900*/  ELECT P0, URZ, PT ;  /* 0x0000000000ff782f */ /* 0x000fe20003800000 */
[----:B-1----:R-:W-:Y:S02]  /*0910*/  ULEA UR6, UR4, UR6, 0x18 ;  /* 0x0000000604067291 */ /* 0x002fe4000f8ec0ff */
[----:B------:R-:W-:-:S04]  /*0920*/  UIADD3 UR4, UPT, UPT, -UR5, 0x100000, URZ ;  /* 0x0010000005047890 */ /* 0x000fc8000fffe1ff */
[----:B------:R-:W-:Y:S02]  /*0930*/  USHF.L.U32 UR5, UR4, 0xb, URZ ;  /* 0x0000000b04057899 */ /* 0x000fe400080006ff */
[----:B------:R-:W-:Y:S01]  /*0940*/  USHF.L.U32 UR4, UR4, 0x1, URZ ;  /* 0x0000000104047899 */ /* 0x000fe200080006ff */
[----:B------:R-:W1:Y:S11]  /*0950*/  FENCE.VIEW.ASYNC.S ;  /* 0x00000000000073c6 */ /* 0x000e760000000000 */
[----:B-1----:R2:W1:Y:S01]  /*0960*/  SYNCS.EXCH.64 URZ, [UR6+0xc0], UR4 ;  /* 0x0000c00406ff75b2 */ /* 0x0024620008000100 */
[----:B------:R2:W1:Y:S02]  /*0970*/  SYNCS.EXCH.64 URZ, [UR6+0xc8], UR4 ;  /* 0x0000c80406ff75b2 */ /* 0x0004640008000100 */
[----:B--2---:R-:W-:Y:S01]  /*0980*/  NOP ;  /* 0x0000000000007918 */ /* 0x004fe20000000000 */
.L_x_11:
[----:B------:R-:W2:Y:S01]  /*0990*/  SHFL.IDX PT, R2, R62, RZ, 0x1f ;  /* 0x00001fff3e027589 */ /* 0x000ea200000e0000 */
[----:B------:R-:W-:Y:S01]  /*09a0*/  NOP ;  /* 0x0000000000007918 */ /* 0x000fe20000000000 */
[----:B--2---:R-:W-:-:S13]  /*09b0*/  ISETP.NE.AND P0, PT, R2, 0x4, PT ;  /* 0x000000040200780c */ /* 0x004fda0003f05270 */
[----:B------:R-:W-:Y:S05]  /*09c0*/  @P0 BRA `(.L_x_12) ;  /* 0x0000000000440947 */ /* 0x000fea0003800000 */
[----:B-1----:R-:W1:Y:S01]  /*09d0*/  S2UR UR6, SR_CgaCtaId ;  /* 0x00000000000679c3 */ /* 0x002e620000008800 */
[----:B------:R-:W-:Y:S01]  /*09e0*/  UMOV UR4, 0x100 ;  /* 0x0000010000047882 */ /* 0x000fe20000000000 */
[----:B------:R-:W-:Y:S01]  /*09f0*/  UMOV UR5, 0x400 ;  /* 0x0000040000057882 */ /* 0x000fe20000000000 */
[----:B------:R-:W-:Y:S01]  /*0a00*/  USEL UR4, UR4, 0xe0, UP3 ;  /* 0x000000e004047887 */ /* 0x000fe20009800000 */
[----:B------:R-:W-:Y:S01]  /*0a10*/  UMOV UR8, 0x1 ;  /* 0x0000000100087882 */ /* 0x000fe20000000000 */
[----:B------:R-:W-:Y:S01]  /*0a20*/  ELECT P0, URZ, PT ;  /* 0x0000000000ff782f */ /* 0x000fe20003800000 */
[----:B------:R-:W-:-:S04]  /*0a30*/  UIADD3 UR8, UPT, UPT, -UR8, 0x100000, URZ ;  /* 0x0010000008087890 */ /* 0x000fc8000fffe1ff */
[----:B------:R-:W-:Y:S02]  /*0a40*/  USHF.L.U32 UR9, UR8, 0xb, URZ ;  /* 0x0000000b08097899 */ /* 0x000fe400080006ff */
[----:B------:R-:W-:Y:S02]  /*0a50*/  USHF.L.U32 UR8, UR8, 0x1, URZ ;  /* 0x0000000108087899 */ /* 0x000fe400080006ff */
[----:B-1----:R-:W-:Y:S02]  /*0a60*/  ULEA UR6, UR6, UR5, 0x18 ;  /* 0x0000000506067291 */ /* 0x002fe4000f8ec0ff */
[----:B------:R-:W-:-:S04]  /*0a70*/  UIADD3 UR4, UPT, UPT, -UR4, 0x100000, URZ ;  /* 0x0010000004047890 */ /* 0x000fc8000fffe1ff */
[----:B------:R-:W-:Y:S02]  /*0a80*/  USHF.L.U32 UR5, UR4, 0xb, URZ ;  /* 0x0000000b04057899 */ /* 0x000fe400080006ff */
[----:B------:R-:W-:Y:S01]  /*0a90*/  USHF.L.U32 UR4, UR4, 0x1, URZ ;  /* 0x0000000104047899 */ /* 0x000fe200080006ff */
[----:B------:R-:W1:Y:S03]  /*0aa0*/  FENCE.VIEW.ASYNC.S ;  /* 0x00000000000073c6 */ /* 0x000e660000000000 */
[----:B-1----:R2:W1:Y:S08]  /*0ab0*/  SYNCS.EXCH.64 URZ, [UR6+0xd0], UR8 ;  /* 0x0000d00806ff75b2 */ /* 0x0024700008000100 */
[----:B------:R2:W1:Y:S02]  /*0ac0*/  SYNCS.EXCH.64 URZ, [UR6+0xd8], UR4 ;  /* 0x0000d80406ff75b2 */ /* 0x0004640008000100 */
[----:B--2---:R-:W-:Y:S01]  /*0ad0*/  NOP ;  /* 0x0000000000007918 */ /* 0x004fe20000000000 */
.L_x_12:
[----:B------:R-:W2:Y:S01]  /*0ae0*/  SHFL.IDX PT, R2, R62, RZ, 0x1f ;  /* 0x00001fff3e027589 */ /* 0x000ea200000e0000 */
[----:B------:R-:W1:Y:S01]  /*0af0*/  S2UR UR24, SR_CTAID.X ;  /* 0x00000000001879c3 */ /* 0x000e620000002500 */
[----:B------:R-:W-:-:S07]  /*0b00*/  NOP ;  /* 0x0000000000007918 */ /* 0x000fce0000000000 */
[----:B------:R-:W1:Y:S01]  /*0b10*/  S2UR UR20, SR_CTAID.Y ;  /* 0x00000000001479c3 */ /* 0x000e620000002600 */
[----:B--2---:R-:W-:-:S13]  /*0b20*/  ISETP.NE.AND P0, PT, R2, 0x5, PT ;  /* 0x000000050200780c */ /* 0x004fda0003f05270 */
[----:B-1----:R-:W-:Y:S05]  /*0b30*/  @P0 BRA `(.L_x_13) ;  /* 0x0000000000480947 */ /* 0x002fea0003800000 */
[----:B------:R-:W1:Y:S01]  /*0b40*/  S2UR UR4, SR_CgaCtaId ;  /* 0x00000000000479c3 */ /* 0x000e620000008800 */
        /* <DEDUP_REMOVED lines=12> */
[----:B-1----:R1:W2:Y:S01]  /*0c10*/  SYNCS.EXCH.64 URZ, [UR4+0xe0], UR8 ;  /* 0x0000e00804ff75b2 */ /* 0x0022a20008000100 */
[----:B------:R1:W1:Y:S01]  /*0c20*/  SYNCS.EXCH.64 URZ, [UR4+0xf0], UR6 ;  /* 0x0000f00604ff75b2 */ /* 0x0002620008000100 */
[----:B------:R1:W1:Y:S01]  /*0c30*/  SYNCS.EXCH.64 URZ, [UR4+0xe8], UR8 ;  /* 0x0000e80804ff75b2 */ /* 0x0002620008000100 */
[----:B------:R1:W1:Y:S01]  /*0c40*/  SYNCS.EXCH.64 URZ, [UR4+0xf8], UR6 ;  /* 0x0000f80604ff75b2 */ /* 0x0002620008000100 */
[----:B------:R-:W-:Y:S01]  /*0c50*/  NOP ;  /* 0x0000000000007918 */ /* 0x000fe20000000000 */
.L_x_13:
[----:B------:R-:W-:-:S05]  /*0c60*/  CS2R.32 R54, SR_CgaSize ;  /* 0x0000000000367805 */ /* 0x000fca0000008a00 */
[----:B------:R-:W-:-:S05]  /*0c70*/  IMAD R54, R54, -0xa0, RZ ;  /* 0xffffff6036367824 */ /* 0x000fca00078e02ff */
[----:B------:R-:W-:-:S14]  /*0c80*/  R2UR UR5, R54 ;  /* 0x00000000360572ca */ /* 0x000fdc00000e0000 */
[----:B------:R-:W3:Y:S01]  /*0c90*/  LDCU UR5, c[0x0][UR5+0x2b0] ;  /* 0x00005600050577ac */ /* 0x000ee20008000800 */
[----:B------:R-:W-:Y:S02]  /*0ca0*/  I2FP.F32.U32 R54, UR24 ;  /* 0x0000001800367c45 */ /* 0x000fe40008201000 */
[----:B------:R-:W-:-:S05]  /*0cb0*/  CS2R.32 R3, SR_CgaSize ;  /* 0x0000000000037805 */ /* 0x000fca0000008a00 */
[----:B------:R-:W-:-:S06]  /*0cc0*/  IMAD R3, R3, -0xa0, RZ ;  /* 0xffffff6003037824 */ /* 0x000fcc00078e02ff */
[----:B------:R-:W4:Y:S01]  /*0cd0*/  LDC R3, c[0x0][R3+0x2a0] ;  /* 0x0000a80003037b82 */ /* 0x000f220000000800 */
[----:B------:R-:W-:Y:S02]  /*0ce0*/  I2FP.F32.U32 R53, UR20 ;  /* 0x0000001400357c45 */ /* 0x000fe40008201000 */
[----:B------:R-:W-:-:S05]  /*0cf0*/  CS2R.32 R2, SR_CgaSize ;  /* 0x0000000000027805 */ /* 0x000fca0000008a00 */
[----:B------:R-:W-:-:S05]  /*0d00*/  IMAD R2, R2, -0xa0, RZ ;  /* 0xffffff6002027824 */ /* 0x000fca00078e02ff */
[----:B-1----:R-:W-:-:S14]  /*0d10*/  R2UR UR4, R2 ;  /* 0x00000000020472ca */ /* 0x002fdc00000e0000 */
[----:B------:R-:W1:Y:S01]  /*0d20*/  LDCU UR4, c[0x0][UR4+0x2b4] ;  /* 0x00005680040477ac */ /* 0x000e620008000800 */
[----:B------:R-:W-:Y:S01]  /*0d30*/  NOP ;  /* 0x0000000000007918 */ /* 0x000fe20000000000 */
[----:B------:R-:W2:Y:S01]  /*0d40*/  LDCU UR19, c[0x0][0xb24] ;  /* 0x00016480ff1377ac */ /* 0x000ea20008000800 */
[----:B------:R-:W-:-:S05]  /*0d50*/  CS2R.32 R2, SR_CgaSize ;  /* 0x0000000000027805 */ /* 0x000fca0000008a00 */
[----:B------:R-:W-:-:S06]  /*0d60*/  IMAD R2, R2, -0xa0, RZ ;  /* 0xffffff6002027824 */ /* 0x000fcc00078e02ff */
[----:B------:R-:W4:Y:S01]  /*0d70*/  LDC R2, c[0x0][R2+0x2a4] ;  /* 0x0000a90002027b82 */ /* 0x000f220000000800 */
[----:B---3--:R-:W-:-:S07]  /*0d80*/  FMUL R54, R54, UR5 ;  /* 0x0000000536367c20 */ /* 0x008fce0008400000 */
[----:B------:R-:W3:Y:S01]  /*0d90*/  S2UR UR49, SR_CTAID.Z ;  /* 0x00000000003179c3 */ /* 0x000ee20000002700 */
[----:B-1----:R-:W-:Y:S01]  /*0da0*/  FMUL R53, R53, UR4 ;  /* 0x0000000435357c20 */ /* 0x002fe20008400000 */
[----:B------:R-:W1:Y:S01]  /*0db0*/  F2I.U32.TRUNC.NTZ R54, R54 ;  /* 0x0000003600367305 */ /* 0x000e62000020f000 */
[----:B--2---:R-:W-:-:S07]  /*0dc0*/  UISETP.GE.AND UP0, UPT, UR19, 0x1, UPT ;  /* 0x000000011300788c */ /* 0x004fce000bf06270 */
[----:B------:R-:W2:Y:S01]  /*0dd0*/  F2I.U32.TRUNC.NTZ R53, R53 ;  /* 0x0000003500357305 */ /* 0x000ea2000020f000 */
[----:B-1----:R-:W-:-:S05]  /*0de0*/  IADD3 R54, PT, PT, -R54, RZ, RZ ;  /* 0x000000ff36367210 */ /* 0x002fca0007ffe1ff */
[----:B----4-:R-:W-:Y:S01]  /*0df0*/  IMAD R54, R3, R54, UR24 ;  /* 0x0000001803367e24 */ /* 0x010fe2000f8e0236 */
[----:B--2---:R-:W-:-:S05]  /*0e00*/  IADD3 R53, PT, PT, -R53, RZ, RZ ;  /* 0x000000ff35357210 */ /* 0x004fca0007ffe1ff */
[----:B------:R-:W-:Y:S01]  /*0e10*/  IMAD R53, R2, R53, UR20 ;  /* 0x0000001402357e24 */ /* 0x000fe2000f8e0235 */
[----:B------:R-:W-:Y:S06]  /*0e20*/  BAR.SYNC.DEFER_BLOCKING 0x0 ;  /* 0x0000000000007b1d */ /* 0x000fec0000010000 */
[----:B---3--:R-:W-:Y:S05]  /*0e30*/  BRA.U !UP0, `(.L_x_14) ;  /* 0x0000000108d47547 */ /* 0x008fea000b800000 */
[----:B------:R-:W1:Y:S01]  /*0e40*/  LDCU.128 UR28, c[0x0][0xb10] ;  /* 0x00016200ff1c77ac */ /* 0x000e620008000c00 */
[----:B------:R-:W2:Y:S01]  /*0e50*/  LDCU UR6, c[0x0][0x370] ;  /* 0x00006e00ff0677ac */ /* 0x000ea20008000800 */
[----:B------:R-:W3:Y:S01]  /*0e60*/  LDCU UR4, c[0x0][0x374] ;  /* 0x00006e80ff0477ac */ /* 0x000ee20008000800 */
[----:B------:R-:W4:Y:S01]  /*0e70*/  LDCU UR21, c[0x0][0xb0c] ;  /* 0x00016180ff1577ac */ /* 0x000f220008000800 */
[----:B------:R-:W4:Y:S01]  /*0e80*/  LDCU UR5, c[0x0][0xb20] ;  /* 0x00016400ff0577ac */ /* 0x000f220008000800 */
[----:B------:R-:W4:Y:S01]  /*0e90*/  LDCU.64 UR16, c[0x0][0xb28] ;  /* 0x00016500ff1077ac */ /* 0x000f220008000a00 */
[----:B-1----:R-:W-:Y:S02]  /*0ea0*/  UISETP.NE.AND UP0, UPT, UR30, 0x1, UPT ;  /* 0x000000011e00788c */ /* 0x002fe4000bf05270 */
[----:B---3--:R-:W-:Y:S02]  /*0eb0*/  UIMAD.WIDE.U32 UR8, UR4, UR31, URZ ;  /* 0x0000001f040872a5 */ /* 0x008fe4000f8e00ff */
[----:B--2---:R-:W-:-:S02]  /*0ec0*/  UIMAD.WIDE.U32 UR10, UR6, UR28, URZ ;  /* 0x0000001c060a72a5 */ /* 0x004fc4000f8e00ff */
[----:B----4-:R-:W-:Y:S02]  /*0ed0*/  UISETP.NE.AND UP2, UPT, UR21, 0x1, UPT ;  /* 0x000000011500788c */ /* 0x010fe4000bf45270 */
[----:B------:R-:W-:Y:S01]  /*0ee0*/  UISETP.NE.AND UP4, UPT, UR19, 0x1, UPT ;  /* 0x000000011300788c */ /* 0x000fe2000bf85270 */
[----:B------:R-:W-:Y:S02]  /*0ef0*/  UMOV UR8, UR9 ;  /* 0x0000000900087c82 */ /* 0x000fe40008000000 */
[----:B------:R-:W-:Y:S01]  /*0f00*/  UMOV UR10, UR11 ;  /* 0x0000000b000a7c82 */ /* 0x000fe20008000000 */
[----:B------:R-:W-:Y:S02]  /*0f10*/  @UP0 USHF.R.U32.HI UR4, URZ, UR5, UR8 ;  /* 0x00000005ff040299 */ /* 0x000fe40008011608 */
[----:B------:R-:W-:Y:S02]  /*0f20*/  UIMAD.WIDE.U32 UR12, UR20, UR31, URZ ;  /* 0x0000001f140c72a5 */ /* 0x000fe4000f8e00ff */
[----:B------:R-:W-:-:S02]  /*0f30*/  UIMAD.WIDE.U32 UR8, UR4, UR16, URZ ;  /* 0x00000010040872a5 */ /* 0x000fc4000f8e00ff */
[----:B------:R-:W-:Y:S02]  /*0f40*/  @UP2 USHF.R.U32.HI UR6, URZ, UR29, UR10 ;  /* 0x0000001dff062299 */ /* 0x000fe4000801160a */
[----:B------:R-:W-:Y:S02]  /*0f50*/  UIMAD.WIDE.U32 UR14, UR24, UR28, URZ ;  /* 0x0000001c180e72a5 */ /* 0x000fe4000f8e00ff */
[----:B------:R-:W-:Y:S01]  /*0f60*/  UIMAD.WIDE.U32 UR10, UR6, UR16, URZ ;  /* 0x00000010060a72a5 */ /* 0x000fe2000f8e00ff */
[----:B------:R-:W-:Y:S01]  /*0f70*/  UMOV UR12, UR13 ;  /* 0x0000000d000c7c82 */ /* 0x000fe20008000000 */
[----:B------:R-:W-:Y:S01]  /*0f80*/  UMOV UR8, UR9 ;  /* 0x0000000900087c82 */ /* 0x000fe20008000000 */
[----:B------:R-:W-:Y:S02]  /*0f90*/  USHF.R.U32.HI UR12, URZ, UR5, UR12 ;  /* 0x00000005ff0c7299 */ /* 0x000fe4000801160c */
[----:B------:R-:W-:Y:S01]  /*0fa0*/  @UP4 USHF.R.U32.HI UR4, URZ, UR17, UR8 ;  /* 0x00000011ff044299 */ /* 0x000fe20008011608 */
[----:B------:R-:W-:Y:S01]  /*0fb0*/  UMOV UR14, UR15 ;  /* 0x0000000f000e7c82 */ /* 0x000fe20008000000 */
[----:B------:R-:W-:Y:S01]  /*0fc0*/  UMOV UR10, UR11 ;  /* 0x0000000b000a7c82 */ /* 0x000fe20008000000 */
[----:B------:R-:W-:-:S02]  /*0fd0*/  USHF.R.U32.HI UR14, URZ, UR29, UR14 ;  /* 0x0000001dff0e7299 */ /* 0x000fc4000801160e */
[----:B------:R-:W-:Y:S02]  /*0fe0*/  USEL UR5, UR20, UR12, !UP0 ;  /* 0x0000000c14057287 */ /* 0x000fe4000c000000 */
[----:B------:R-:W-:Y:S02]  /*0ff0*/  @UP4 USHF.R.U32.HI UR6, URZ, UR17, UR10 ;  /* 0x00000011ff064299 */ /* 0x000fe4000801160a */
[----:B------:R-:W-:Y:S02]  /*1000*/  UIMAD UR7, UR4, UR19, URZ ;  /* 0x00000013040772a4 */ /* 0x000fe4000f8e02ff */
[----:B------:R-:W-:Y:S02]  /*1010*/  USEL UR4, UR24, UR14, !UP2 ;  /* 0x0000000e18047287 */ /* 0x000fe4000d000000 */
[----:B------:R-:W-:Y:S02]  /*1020*/  UIMAD UR10, UR6, UR19, URZ ;  /* 0x00000013060a72a4 */ /* 0x000fe4000f8e02ff */
[----:B------:R-:W-:-:S02]  /*1030*/  UISETP.GE.AND UP0, UPT, UR5, UR7, UPT ;  /* 0x000000070500728c */ /* 0x000fc4000bf06270 */
[----:B------:R-:W-:Y:S02]  /*1040*/  UIMAD.WIDE.U32 UR8, UR5, UR16, URZ ;  /* 0x00000010050872a5 */ /* 0x000fe4000f8e00ff */
[----:B------:R-:W-:Y:S02]  /*1050*/  UISETP.GE.OR UP0, UPT, UR4, UR10, UP0 ;  /* 0x0000000a0400728c */ /* 0x000fe40008706670 */
[----:B------:R-:W-:Y:S02]  /*1060*/  UIMAD.WIDE.U32 UR10, UR4, UR16, URZ ;  /* 0x00000010040a72a5 */ /* 0x000fe4000f8e00ff */
[----:B------:R-:W-:Y:S01]  /*1070*/  UIADD3 UR10, UPT, UPT, -UR4, URZ, URZ ;  /* 0x000000ff040a7290 */ /* 0x000fe2000fffe1ff */
[----:B------:R-:W-:Y:S01]  /*1080*/  UMOV UR8, UR9 ;  /* 0x0000000900087c82 */ /* 0x000fe20008000000 */
[----:B------:R-:W-:Y:S02]  /*1090*/  UIADD3 UR9, UPT, UPT, -UR5, URZ, URZ ;  /* 0x000000ff05097290 */ /* 0x000fe4000fffe1ff */
[----:B------:R-:W-:-:S03]  /*10a0*/  USHF.R.U32.HI UR8, URZ, UR17, UR8 ;  /* 0x00000011ff087299 */ /* 0x000fc60008011608 */
[----:B------:R-:W-:Y:S01]  /*10b0*/  @!UP0 UMOV UR7, UR11 ;  /* 0x0000000b00078c82 */ /* 0x000fe20008000000 */
[----:B------:R-:W-:Y:S02]  /*10c0*/  UIMAD UR20, UR30, UR9, UR20 ;  /* 0x000000091e1472a4 */ /* 0x000fe4000f8e0214 */
[----:B------:R-:W-:Y:S02]  /*10d0*/  USEL UR8, UR5, UR8, !UP4 ;  /* 0x0000000805087287 */ /* 0x000fe4000e000000 */
[----:B------:R-:W-:Y:S02]  /*10e0*/  @!UP0 USHF.R.U32.HI UR7, URZ, UR17, UR7 ;  /* 0x00000011ff078299 */ /* 0x000fe40008011607 */
[----:B------:R-:W-:Y:S02]  /*10f0*/  UIADD3 UR9, UPT, UPT, -UR8, URZ, URZ ;  /* 0x000000ff08097290 */ /* 0x000fe4000fffe1ff */
[----:B------:R-:W-:Y:S02]  /*1100*/  @!UP0 USEL UR7, UR4, UR7, !UP4 ;  /* 0x0000000704078287 */ /* 0x000fe4000e000000 */
[----:B------:R-:W-:-:S02]  /*1110*/  UIMAD UR9, UR19, UR9, UR5 ;  /* 0x00000009130972a4 */ /* 0x000fc4000f8e0205 */
[----:B------:R-:W-:Y:S02]  /*1120*/  @!UP0 UIADD3 UR8, UPT, UPT, UR8, -UR7, URZ ;  /* 0x8000000708088290 */ /* 0x000fe4000fffe0ff */
[----:B------:R-:W-:Y:S02]  /*1130*/  @!UP0 UIMAD UR7, UR9, UR6, UR7 ;  /* 0x00000006090782a4 */ /* 0x000fe4000f8e0207 */
[----:B------:R-:W-:Y:S02]  /*1140*/  @!UP0 UIMAD UR5, UR8, UR19, UR4 ;  /* 0x00000013080582a4 */ /* 0x000fe4000f8e0204 */
[----:B------:R-:W-:Y:S02]  /*1150*/  UIMAD UR6, UR21, UR10, UR24 ;  /* 0x0000000a150672a4 */ /* 0x000fe4000f8e0218 */
[----:B------:R-:W-:Y:S01]  /*1160*/  UIMAD UR20, UR5, UR30, UR20 ;  /* 0x0000001e051472a4 */ /* 0x000fe2000f8e0214 */
[----:B------:R-:W-:Y:S02]  /*1170*/  @!UP0 UMOV UR4, UR7 ;  /* 0x0000000700048c82 */ /* 0x000fe40008000000 */
[----:B------:R-:W-:-:S12]  /*1180*/  UIMAD UR24, UR4, UR21, UR6 ;  /* 0x00000015041872a4 */ /* 0x000fd8000f8e0206 */
.L_x_14:
[----:B------:R-:W1:Y:S02]  /*1190*/  LDCU UR4, c[0x0][0xb30] ;  /* 0x00016600ff0477ac */ /* 0x000e640008000800 */
[----:B-1----:R-:W-:-:S09]  /*11a0*/  UISETP.NE.AND UP0, UPT, UR4, 0x1, UPT ;  /* 0x000000010400788c */ /* 0x002fd2000bf05270 */
[----:B------:R-:W-:Y:S05]  /*11b0*/  BRA.U UP0, `(.L_x_15) ;  /* 0x0000000100447547 */ /* 0x000fea000b800000 */
[----:B------:R-:W1:Y:S01]  /*11c0*/  LDCU.128 UR8, c[0x0][0xb10] ;  /* 0x00016200ff0877ac */ /* 0x000e620008000c00 */
[----:B------:R-:W2:Y:S01]  /*11d0*/  LDCU UR12, c[0x0][0xb0c] ;  /* 0x00016180ff0c77ac */ /* 0x000ea20008000800 */
[----:B------:R-:W3:Y:S01]  /*11e0*/  LDCU UR13, c[0x0][0xb20] ;  /* 0x00016400ff0d77ac */ /* 0x000ee20008000800 */
[----:B-1----:R-:W-:Y:S02]  /*11f0*/  UIMAD.WIDE.U32 UR6, UR24, UR8, URZ ;  /* 0x00000008180672a5 */ /* 0x002fe4000f8e00ff */
[----:B------:R-:W-:Y:S02]  /*1200*/  UIMAD.WIDE.U32 UR4, UR20, UR11, URZ ;  /* 0x0000000b140472a5 */ /* 0x000fe4000f8e00ff */
[----:B--2---:R-:W-:Y:S02]  /*1210*/  UISETP.NE.AND UP2, UPT, UR12, 0x1, UPT ;  /* 0x000000010c00788c */ /* 0x004fe4000bf45270 */
[----:B------:R-:W-:Y:S01]  /*1220*/  UISETP.NE.AND UP0, UPT, UR10, 0x1, UPT ;  /* 0x000000010a00788c */ /* 0x000fe2000bf05270 */
[----:B------:R-:W-:-:S02]  /*1230*/  UMOV UR6, UR7 ;  /* 0x0000000700067c82 */ /* 0x000fc40008000000 */
[----:B------:R-:W-:Y:S01]  /*1240*/  UMOV UR4, UR5 ;  /* 0x0000000500047c82 */ /* 0x000fe20008000000 */
[----:B------:R-:W-:Y:S02]  /*1250*/  USHF.R.U32.HI UR6, URZ, UR9, UR6 ;  /* 0x00000009ff067299 */ /* 0x000fe40008011606 */
[----:B---3--:R-:W-:Y:S02]  /*1260*/  USHF.R.U32.HI UR4, URZ, UR13, UR4 ;  /* 0x0000000dff047299 */ /* 0x008fe40008011604 */
[----:B------:R-:W-:Y:S02]  /*1270*/  USEL UR5, UR24, UR6, !UP2 ;  /* 0x0000000618057287 */ /* 0x000fe4000d000000 */
[----:B------:R-:W-:-:S04]  /*1280*/  USEL UR4, UR20, UR4, !UP0 ;  /* 0x0000000414047287 */ /* 0x000fc8000c000000 */
[----:B------:R-:W-:Y:S02]  /*1290*/  UIADD3 UR6, UPT, UPT, UR5, -UR4, URZ ;  /* 0x8000000405067290 */ /* 0x000fe4000fffe0ff */
[----:B------:R-:W-:Y:S02]  /*12a0*/  UIADD3 UR4, UPT, UPT, -UR5, UR4, URZ ;  /* 0x0000000405047290 */ /* 0x000fe4000fffe1ff */
[----:B------:R-:W-:Y:S02]  /*12b0*/  UIMAD UR20, UR6, UR10, UR20 ;  /* 0x0000000a061472a4 */ /* 0x000fe4000f8e0214 */
[----:B------:R-:W-:-:S12]  /*12c0*/  UIMAD UR24, UR4, UR12, UR24 ;  /* 0x0000000c041872a4 */ /* 0x000fd8000f8e0218 */
.L_x_15:
[----:B------:R-:W-:Y:S01]  /*12d0*/  BAR.SYNC.DEFER_BLOCKING 0x0 ;  /* 0x0000000000007b1d */ /* 0x000fe20000010000 */
[----:B------:R-:W-:Y:S01]  /*12e0*/  UISETP.NE.AND UP0, UPT, UR18, 0x2, UPT ;  /* 0x000000021200788c */ /* 0x000fe2000bf05270 */
[----:B------:R-:W-:Y:S02]  /*12f0*/  ISETP.NE.OR P3, PT, R0, 0x2, !P3 ;  /* 0x000000020000780c */ /* 0x000fe40005f65670 */
[----:B------:R-:W-:Y:S02]  /*1300*/  LOP3.LUT R0, R59, 0x1f, RZ, 0xc0, !PT ;  /* 0x0000001f3b007812 */ /* 0x000fe400078ec0ff */
[----:B------:R-:W1:Y:S04]  /*1310*/  LDCU UR39, c[0x0][0xb24] ;  /* 0x00016480ff2777ac */ /* 0x000e680008000800 */
[----:B------:R-:W-:Y:S05]  /*1320*/  BRA.U UP0, `(.L_x_16) ;  /* 0x0000001d00987547 */ /* 0x000fea000b800000 */
[----:B------:R-:W2:Y:S01]  /*1330*/  LDCU UR7, c[0x0][0x390] ;  /* 0x00007200ff0777ac */ /* 0x000ea20008000800 */
[----:B------:R-:W-:Y:S01]  /*1340*/  PLOP3.LUT P1, PT, PT, PT, UP3, 0x80, 0x8 ;  /* 0x000000000008781c */ /* 0x000fe20003f2f038 */
[----:B------:R-:W-:Y:S01]  /*1350*/  IMAD.MOV.U32 R2, RZ, RZ, RZ ;  /* 0x000000ffff027224 */ /* 0x000fe200078e00ff */
[----:B------:R-:W-:Y:S01]  /*1360*/  ISETP.EQ.OR P2, PT, R0, RZ, P3 ;  /* 0x000000ff0000720c */ /* 0x000fe20001f42670 */
[----:B------:R-:W3:Y:S01]  /*1370*/  LDCU UR6, c[0x0][0x5c0] ;  /* 0x0000b800ff0677ac */ /* 0x000ee20008000800 */
[----:B------:R-:W-:Y:S01]  /*1380*/  PLOP3.LUT P1, PT, P1, PT, PT, 0x8, 0x80 ;  /* 0x000000000080781c */ /* 0x000fe20000f2e170 */
[----:B------:R-:W4:Y:S01]  /*1390*/  LDCU UR67, c[0x0][0x370] ;  /* 0x00006e00ff4377ac */ /* 0x000f220008000800 */
[----:B------:R-:W1:Y:S01]  /*13a0*/  LDCU.64 UR60, c[0x0][0x348] ;  /* 0x00006900ff3c77ac */ /* 0x000e620008000a00 */
[----:B------:R-:W1:Y:S01]  /*13b0*/  LDCU UR66, c[0x0][0x374] ;  /* 0x00006e80ff4277ac */ /* 0x000e620008000800 */
[----:B--2---:R-:W-:Y:S02]  /*13c0*/  UIADD3 UR5, UPT, UPT, UR7, 0x1f, URZ ;  /* 0x0000001f07057890 */ /* 0x004fe4000fffe0ff */
[----:B---3--:R-:W-:-:S02]  /*13d0*/  UIADD3 UR6, UPT, UPT, UR6, 0x3f, URZ ;  /* 0x0000003f06067890 */ /* 0x008fc4000fffe0ff */
[----:B------:R-:W-:Y:S02]  /*13e0*/  USHF.R.S32.HI UR4, URZ, 0x1f, UR5 ;  /* 0x0000001fff047899 */ /* 0x000fe40008011405 */
[----:B------:R-:W-:Y:S02]  /*13f0*/  UIADD3 UR71, UPT, UPT, UR7, 0x3e, URZ ;  /* 0x0000003e07477890 */ /* 0x000fe4000fffe0ff */
[----:B------:R-:W-:Y:S02]  /*1400*/  ULEA.HI UR4, UR4, UR5, URZ, 0x5 ;  /* 0x0000000504047291 */ /* 0x000fe4000f8f28ff */
[----:B------:R-:W-:Y:S02]  /*1410*/  UIADD3 UR5, UPT, UPT, UR7, -0x1, URZ ;  /* 0xffffffff07057890 */ /* 0x000fe4000fffe0ff */
[----:B------:R-:W-:Y:S02]  /*1420*/  USHF.R.S32.HI UR69, URZ, 0x5, UR4 ;  /* 0x00000005ff457899 */ /* 0x000fe40008011404 */
[----:B------:R-:W-:-:S02]  /*1430*/  UISETP.GE.U32.AND UP1, UPT, UR5, -0x3f, UPT ;  /* 0xffffffc10500788c */ /* 0x000fc4000bf26070 */
[----:B------:R-:W-:Y:S02]  /*1440*/  UISETP.LT.U32.AND UP0, UPT, UR69, 0x8, UPT ;  /* 0x000000084500788c */ /* 0x000fe4000bf01070 */
[----:B------:R-:W-:Y:S02]  /*1450*/  USHF.R.S32.HI UR4, URZ, 0x1f, UR6 ;  /* 0x0000001fff047899 */ /* 0x000fe40008011406 */
[----:B------:R-:W-:Y:S02]  /*1460*/  USEL UR68, UR69, 0x8, UP0 ;  /* 0x0000000845447887 */ /* 0x000fe40008000000 */
[----:B------:R-:W-:Y:S02]  /*1470*/  ULEA.HI UR4, UR4, UR6, URZ, 0x6 ;  /* 0x0000000604047291 */ /* 0x000fe4000f8f30ff */
[----:B------:R-:W-:Y:S02]  /*1480*/  UIADD3 UR58, UPT, UPT, UR68, -0x1, URZ ;  /* 0xffffffff443a7890 */ /* 0x000fe4000fffe0ff */
[----:B------:R-:W-:-:S02]  /*1490*/  @UP1 UIADD3 UR58, UPT, UPT, UR68, URZ, URZ ;  /* 0x000000ff443a1290 */ /* 0x000fc4000fffe0ff */
[----:B------:R-:W-:Y:S02]  /*14a0*/  USHF.R.S32.HI UR65, URZ, 0x6, UR4 ;  /* 0x00000006ff417899 */ /* 0x000fe40008011404 */
[----:B------:R-:W-:Y:S02]  /*14b0*/  UIADD3 UR70, UPT, UPT, UR69, -UR68, URZ ;  /* 0x8000004445467290 */ /* 0x000fe4000fffe0ff */
[----:B------:R-:W-:Y:S01]  /*14c0*/  UIADD3 UR58, UPT, UPT, UR58, 0x1, URZ ;  /* 0x000000013a3a7890 */ /* 0x000fe2000fffe0ff */
[----:B------:R-:W-:Y:S01]  /*14d0*/  UMOV UR36, 0x1 ;  /* 0x0000000100247882 */ /* 0x000fe20000000000 */
[----:B-1--4-:R-:W-:-:S10]  /*14e0*/  UMOV UR38, URZ ;  /* 0x000000ff00267c82 */ /* 0x012fd40008000000 */
.L_x_32:
[----:B------:R-:W-:Y:S01]  /*14f0*/  IMAD.U32 R4, RZ, RZ, UR65 ;  /* 0x00000041ff047e24 */ /* 0x000fe2000f8e00ff */
[----:B------:R-:W1:Y:S04]  /*1500*/  LDCU UR64, c[0x0][0x5c4] ;  /* 0x0000b880ff4077ac */ /* 0x000e680008000800 */
[-C--:B------:R-:W-:Y:S01]  /*1510*/  IABS R0, R4.reuse ;  /* 0x0000000400007213 */ /* 0x080fe20000000000 */
[----:B------:R-:W-:Y:S01]  /*1520*/  UMOV UR37, 0x400 ;  /* 0x0000040000257882 */ /* 0x000fe20000000000 */
[----:B------:R-:W-:Y:S01]  /*1530*/  IABS R4, R4 ;  /* 0x0000000400047213 */ /* 0x000fe20000000000 */
[----:B------:R-:W-:Y:S01]  /*1540*/  USHF.L.U32 UR34, UR24, 0x7, URZ ;  /* 0x0000000718227899 */ /* 0x000fe200080006ff */
[----:B------:R-:W-:Y:S01]  /*1550*/  R2UR UR6, R0 ;  /* 0x00000000000672ca */ /* 0x000fe200000e0000 */
[----:B------:R-:W-:Y:S01]  /*1560*/  UMOV UR14, URZ ;  /* 0x000000ff000e7c82 */ /* 0x000fe20008000000 */
[----:B-1----:R-:W-:-:S11]  /*1570*/  IMAD.U32 R3, RZ, RZ, UR64 ;  /* 0x00000040ff037e24 */ /* 0x002fd6000f8e00ff */
[----:B------:R-:W1:Y:S08]  /*1580*/  I2F.RP R0, UR6 ;  /* 0x0000000600007d06 */ /* 0x000e700008209400 */
[----:B-1----:R-:W1:Y:S02]  /*1590*/  MUFU.RCP R0, R0 ;  /* 0x0000000000007308 */ /* 0x002e640000001000 */
[----:B-1----:R-:W-:-:S06]  /*15a0*/  VIADD R0, R0, 0xffffffe ;  /* 0x0ffffffe00007836 */ /* 0x002fcc0000000000 */
[----:B------:R-:W1:Y:S02]  /*15b0*/  F2I.FTZ.U32.TRUNC.NTZ R0, R0 ;  /* 0x0000000000007305 */ /* 0x000e64000021f000 */
[----:B-1----:R-:W-:Y:S02]  /*15c0*/  R2UR UR5, R0 ;  /* 0x00000000000572ca */ /* 0x002fe400000e0000 */
[----:B------:R-:W-:Y:S01]  /*15d0*/  IABS R0, R3 ;  /* 0x0000000300007213 */ /* 0x000fe20000000000 */
[----:B------:R-:W-:-:S03]  /*15e0*/  IMAD.U32 R3, RZ, RZ, UR20 ;  /* 0x00000014ff037e24 */ /* 0x000fc6000f8e00ff */
[----:B------:R-:W-:Y:S01]  /*15f0*/  R2UR UR8, R0 ;  /* 0x00000000000872ca */ /* 0x000fe200000e0000 */
[----:B------:R-:W-:Y:S01]  /*1600*/  IMAD.MOV R0, RZ, RZ, -R4 ;  /* 0x000000ffff007224 */ /* 0x000fe200078e0a04 */
[----:B------:R-:W-:-:S04]  /*1610*/  IABS R3, R3 ;  /* 0x0000000300037213 */ /* 0x000fc80000000000 */
[----:B------:R-:W-:Y:S01]  /*1620*/  R2UR UR9, R3 ;  /* 0x00000000030972ca */ /* 0x000fe200000e0000 */
[----:B------:R-:W-:-:S04]  /*1630*/  UIADD3 UR4, UPT, UPT, URZ, -UR5, URZ ;  /* 0x80000005ff047290 */ /* 0x000fc8000fffe0ff */
[----:B------:R-:W-:Y:S02]  /*1640*/  UIMAD UR7, UR4, UR6, URZ ;  /* 0x00000006040772a4 */ /* 0x000fe4000f8e02ff */
[----:B------:R-:W1:Y:S01]  /*1650*/  I2F.RP R3, UR8 ;  /* 0x0000000800037d06 */ /* 0x000e620008209400 */
[----:B------:R-:W-:Y:S02]  /*1660*/  UMOV UR4, URZ ;  /* 0x000000ff00047c82 */ /* 0x000fe40008000000 */
[----:B------:R-:W-:Y:S02]  /*1670*/  UIMAD.WIDE.U32 UR4, UR5, UR7, UR4 ;  /* 0x00000007050472a5 */ /* 0x000fe4000f8e0004 */
[----:B------:R-:W-:-:S05]  /*1680*/  R2UR UR7, R0 ;  /* 0x00000000000772ca */ /* 0x000fca00000e0000 */
[----:B------:R-:W-:Y:S02]  /*1690*/  UMOV UR4, UR5 ;  /* 0x0000000500047c82 */ /* 0x000fe40008000000 */
[----:B------:R-:W-:Y:S01]  /*16a0*/  UIMAD.WIDE.U32 UR4, UR4, UR9, URZ ;  /* 0x00000009040472a5 */ /* 0x000fe2000f8e00ff */
[----:B-1----:R-:W1:Y:S06]  /*16b0*/  MUFU.RCP R0, R3 ;  /* 0x0000000300007308 */ /* 0x002e6c0000001000 */
[----:B------:R-:W-:Y:S02]  /*16c0*/  UMOV UR4, UR5 ;  /* 0x0000000500047c82 */ /* 0x000fe40008000000 */
[----:B------:R-:W-:Y:S01]  /*16d0*/  UIMAD UR5, UR4, UR7, UR9 ;  /* 0x00000007040572a4 */ /* 0x000fe2000f8e0209 */
[----:B------:R-:W2:Y:S03]  /*16e0*/  S2UR UR7, SR_CgaCtaId ;  /* 0x00000000000779c3 */ /* 0x000ea60000008800 */
[----:B------:R-:W-:Y:S01]  /*16f0*/  UISETP.GT.U32.AND UP0, UPT, UR6, UR5, UPT ;  /* 0x000000050600728c */ /* 0x000fe2000bf04070 */
[----:B-1----:R-:W-:-:S02]  /*1700*/  VIADD R0, R0, 0xffffffe ;  /* 0x0ffffffe00007836 */ /* 0x002fc40000000000 */
[----:B------:R-:W-:-:S08]  /*1710*/  IMAD.U32 R3, RZ, RZ, UR36 ;  /* 0x00000024ff037e24 */ /* 0x000fd0000f8e00ff */
[----:B------:R-:W-:Y:S01]  /*1720*/  @!UP0 UIADD3 UR5, UPT, UPT, UR5, -UR6, URZ ;  /* 0x8000000605058290 */ /* 0x000fe2000fffe0ff */
[----:B------:R-:W1:Y:S01]  /*1730*/  F2I.FTZ.U32.TRUNC.NTZ R0, R0 ;  /* 0x0000000000007305 */ /* 0x000e62000021f000 */
[----:B------:R-:W-:Y:S01]  /*1740*/  @!UP0 UIADD3 UR4, UPT, UPT, UR4, 0x1, URZ ;  /* 0x0000000104048890 */ /* 0x000fe2000fffe0ff */
[----:B------:R-:W-:Y:S01]  /*1750*/  SHF.L.U32 R3, R3, 0x1f, RZ ;  /* 0x0000001f03037819 */ /* 0x000fe200000006ff */
[----:B------:R-:W-:Y:S02]  /*1760*/  UISETP.GE.U32.AND UP1, UPT, UR5, UR6, UPT ;  /* 0x000000060500728c */ /* 0x000fe4000bf26070 */
[----:B------:R-:W-:Y:S02]  /*1770*/  ULOP3.LUT UR5, UR20, UR65, URZ, 0x3c, !UPT ;  /* 0x0000004114057292 */ /* 0x000fe4000f8e3cff */
[----:B--2---:R-:W-:Y:S02]  /*1780*/  ULEA UR37, UR7, UR37, 0x18 ;  /* 0x0000002507257291 */ /* 0x004fe4000f8ec0ff */
[----:B------:R-:W-:-:S02]  /*1790*/  UISETP.GE.AND UP0, UPT, UR5, URZ, UPT ;  /* 0x000000ff0500728c */ /* 0x000fc4000bf06270 */
[----:B------:R-:W-:-:S03]  /*17a0*/  ULEA UR7, UR38, UR37, 0x3 ;  /* 0x0000002526077291 */ /* 0x000fc6000f8e18ff */
[----:B------:R-:W-:Y:S01]  /*17b0*/  @UP1 UIADD3 UR4, UPT, UPT, UR4, 0x1, URZ ;  /* 0x0000000104041890 */ /* 0x000fe2000fffe0ff */
[----:B-1----:R-:W-:Y:S01]  /*17c0*/  R2UR UR5, R0 ;  /* 0x00000000000572ca */ /* 0x002fe200000e0000 */
[----:B------:R-:W-:-:S05]  /*17d0*/  UISETP.NE.AND UP1, UPT, UR65, URZ, UPT ;  /* 0x000000ff4100728c */ /* 0x000fca000bf25270 */
[----:B------:R-:W-:Y:S01]  /*17e0*/  UMOV UR6, UR4 ;  /* 0x0000000400067c82 */ /* 0x000fe20008000000 */
[----:B------:R1:W2:Y:S01]  /*17f0*/  SYNCS.PHASECHK.TRANS64.TRYWAIT P0, [UR7+0x40], R3 ;  /* 0x00004003ff0075a7 */ /* 0x0002a20008001107 */
[----:B------:R-:W-:-:S04]  /*1800*/  @!UP0 UIADD3 UR6, UPT, UPT, -UR6, URZ, URZ ;  /* 0x000000ff06068290 */ /* 0x000fc8000fffe1ff */
[----:B------:R-:W-:Y:S02]  /*1810*/  @!UP1 ULOP3.LUT UR6, URZ, UR65, URZ, 0x33, !UPT ;  /* 0x00000041ff069292 */ /* 0x000fe4000f8e33ff */
[----:B------:R-:W-:-:S04]  /*1820*/  UIADD3 UR4, UPT, UPT, URZ, -UR5, URZ ;  /* 0x80000005ff047290 */ /* 0x000fc8000fffe0ff */
[----:B------:R-:W-:Y:S01]  /*1830*/  IMAD.U32 R0, RZ, RZ, UR6 ;  /* 0x00000006ff007e24 */ /* 0x000fe2000f8e00ff */
[----:B------:R-:W-:-:S03]  /*1840*/  UIMAD UR7, UR4, UR8, URZ ;  /* 0x00000008040772a4 */ /* 0x000fc6000f8e02ff */
[----:B------:R-:W-:Y:S01]  /*1850*/  UMOV UR4, URZ ;  /* 0x000000ff00047c82 */ /* 0x000fe20008000000 */
[----:B------:R-:W-:Y:S01]  /*1860*/  IABS R0, R0 ;  /* 0x0000000000007213 */ /* 0x000fe20000000000 */
[----:B------:R-:W-:-:S03]  /*1870*/  UIMAD.WIDE.U32 UR4, UR5, UR7, UR4 ;  /* 0x00000007050472a5 */ /* 0x000fc6000f8e0004 */
[----:B------:R-:W-:-:S04]  /*1880*/  R2UR UR9, R0 ;  /* 0x00000000000972ca */ /* 0x000fc800000e0000 */
[----:B------:R-:W-:-:S09]  /*1890*/  UMOV UR4, UR5 ;  /* 0x0000000500047c82 */ /* 0x000fd20008000000 */
[----:B------:R-:W-:-:S07]  /*18a0*/  UIMAD.WIDE.U32 UR4, UR4, UR9, URZ ;  /* 0x00000009040472a5 */ /* 0x000fce000f8e00ff */
[----:B------:R-:W-:Y:S02]  /*18b0*/  UMOV UR4, UR5 ;  /* 0x0000000500047c82 */ /* 0x000fe40008000000 */
[----:B------:R-:W-:-:S04]  /*18c0*/  UIADD3 UR5, UPT, UPT, -UR4, URZ, URZ ;  /* 0x000000ff04057290 */ /* 0x000fc8000fffe1ff */
[----:B------:R-:W-:-:S04]  /*18d0*/  UIMAD UR5, UR8, UR5, UR9 ;  /* 0x00000005080572a4 */ /* 0x000fc8000f8e0209 */
[----:B------:R-:W-:-:S11]  /*18e0*/  UISETP.GT.U32.AND UP0, UPT, UR8, UR5, UPT ;  /* 0x000000050800728c */ /* 0x000fd6000bf04070 */
[----:B------:R-:W-:Y:S02]  /*18f0*/  @!UP0 UIADD3 UR5, UPT, UPT, UR5, -UR8, URZ ;  /* 0x8000000805058290 */ /* 0x000fe4000fffe0ff */
[----:B------:R-:W-:Y:S02]  /*1900*/  @!UP0 UIADD3 UR4, UPT, UPT, UR4, 0x1, URZ ;  /* 0x0000000104048890 */ /* 0x000fe4000fffe0ff */
[----:B------:R-:W-:Y:S02]  /*1910*/  UISETP.GE.U32.AND UP1, UPT, UR5, UR8, UPT ;  /* 0x000000080500728c */ /* 0x000fe4000bf26070 */
[----:B------:R-:W-:-:S04]  /*1920*/  ULOP3.LUT UR5, UR6, UR64, URZ, 0x3c, !UPT ;  /* 0x0000004006057292 */ /* 0x000fc8000f8e3cff */
[----:B------:R-:W-:-:S05]  /*1930*/  UISETP.GE.AND UP0, UPT, UR5, URZ, UPT ;  /* 0x000000ff0500728c */ /* 0x000fca000bf06270 */
[----:B------:R-:W-:Y:S02]  /*1940*/  @UP1 UIADD3 UR4, UPT, UPT, UR4, 0x1, URZ ;  /* 0x0000000104041890 */ /* 0x000fe4000fffe0ff */
[----:B------:R-:W-:-:S05]  /*1950*/  UISETP.NE.AND UP1, UPT, UR64, URZ, UPT ;  /* 0x000000ff4000728c */ /* 0x000fca000bf25270 */
[----:B------:R-:W-:Y:S01]  /*1960*/  UMOV UR59, UR4 ;  /* 0x00000004003b7c82 */ /* 0x000fe20008000000 */
[----:B------:R-:W-:Y:S02]  /*1970*/  UIADD3 UR4, UPT, UPT, -UR6, URZ, URZ ;  /* 0x000000ff06047290 */ /* 0x000fe4000fffe1ff */
[----:B------:R-:W-:Y:S02]  /*1980*/  @!UP0 UIADD3 UR59, UPT, UPT, -UR59, URZ, URZ ;  /* 0x000000ff3b3b8290 */ /* 0x000fe4000fffe1ff */
[----:B------:R-:W-:Y:S02]  /*1990*/  UISETP.GE.U32.AND UP0, UPT, UR71, 0x3f, UPT ;  /* 0x0000003f4700788c */ /* 0x000fe4000bf06070 */
[----:B------:R-:W-:Y:S02]  /*19a0*/  @!UP1 ULOP3.LUT UR59, URZ, UR64, URZ, 0x33, !UPT ;  /* 0x00000040ff3b9292 */ /* 0x000fe4000f8e33ff */
[----:B------:R-:W-:Y:S02]  /*19b0*/  UIMAD UR4, UR65, UR4, UR20 ;  /* 0x00000004410472a4 */ /* 0x000fe4000f8e0214 */
[----:B------:R-:W-:-:S02]  /*19c0*/  UIADD3 UR5, UPT, UPT, -UR59, URZ, URZ ;  /* 0x000000ff3b057290 */ /* 0x000fc4000fffe1ff */
[----:B------:R-:W-:Y:S02]  /*19d0*/  USHF.L.U32 UR18, UR4, 0x6, URZ ;  /* 0x0000000604127899 */ /* 0x000fe400080006ff */
[----:B------:R-:W-:Y:S01]  /*19e0*/  UIMAD UR64, UR64, UR5, UR6 ;  /* 0x00000005404072a4 */ /* 0x000fe2000f8e0206 */
[----:B-12---:R-:W-:Y:S11]  /*19f0*/  BRA.U !UP0, `(.L_x_17) ;  /* 0x0000000508747547 */ /* 0x006ff6000b800000 */
[----:B------:R-:W1:Y:S01]  /*1a00*/  LDCU.64 UR42, c[0x0][0x5b0] ;  /* 0x0000b600ff2a77ac */ /* 0x000e620008000a00 */
[----:B------:R-:W1:Y:S01]  /*1a10*/  LDCU.64 UR40, c[0x0][0x5d8] ;  /* 0x0000bb00ff2877ac */ /* 0x000e620008000a00 */
[----:B------:R-:W2:Y:S01]  /*1a20*/  LDCU UR25, c[0x0][0x598] ;  /* 0x0000b300ff1977ac */ /* 0x000ea20008000800 */
[----:B------:R-:W3:Y:S01]  /*1a30*/  LDCU UR24, c[0x0][0x58c] ;  /* 0x0000b180ff1877ac */ /* 0x000ee20008000800 */
[----:B------:R-:W4:Y:S01]  /*1a40*/  LDCU UR27, c[0x0][0x59c] ;  /* 0x0000b380ff1b77ac */ /* 0x000f220008000800 */
[----:B------:R-:W2:Y:S01]  /*1a50*/  LDCU UR26, c[0x0][0x5a0] ;  /* 0x0000b400ff1a77ac */ /* 0x000ea20008000800 */
[----:B-1----:R-:W-:Y:S02]  /*1a60*/  UIMAD UR42, UR64, UR42, UR40 ;  /* 0x0000002a402a72a4 */ /* 0x002fe4000f8e0228 */
[----:B------:R-:W-:Y:S01]  /*1a70*/  UIMAD UR41, UR59, UR43, UR41 ;  /* 0x0000002b3b2972a4 */ /* 0x000fe2000f8e0229 */
[----:B------:R-:W1:Y:S01]  /*1a80*/  LDCU.64 UR22, c[0x0][0x590] ;  /* 0x0000b200ff1677ac */ /* 0x000e620008000a00 */
[----:B------:R-:W1:Y:S01]  /*1a90*/  LDCU.64 UR6, c[0x0][0x5b8] ;  /* 0x0000b700ff0677ac */ /* 0x000e620008000a00 */
[----:B------:R-:W1:Y:S01]  /*1aa0*/  LDCU.64 UR4, c[0x0][0x5d0] ;  /* 0x0000ba00ff0477ac */ /* 0x000e620008000a00 */
[----:B------:R-:W-:-:S02]  /*1ab0*/  UIADD3 UR54, UPT, UPT, UR34, 0x20, URZ ;  /* 0x0000002022367890 */ /* 0x000fc4000fffe0ff */
[----:B------:R-:W-:Y:S02]  /*1ac0*/  UIADD3 UR50, UPT, UPT, UR34, 0x40, URZ ;  /* 0x0000004022327890 */ /* 0x000fe4000fffe0ff */
[----:B------:R-:W-:Y:S02]  /*1ad0*/  UIADD3 UR46, UPT, UPT, UR34, 0x60, URZ ;  /* 0x00000060222e7890 */ /* 0x000fe4000fffe0ff */
[----:B------:R-:W-:Y:S01]  /*1ae0*/  UIADD3 UR10, UPT, UPT, UR18, 0x20, URZ ;  /* 0x00000020120a7890 */ /* 0x000fe2000fffe0ff */
[----:B------:R-:W-:Y:S01]  /*1af0*/  UMOV UR15, URZ ;  /* 0x000000ff000f7c82 */ /* 0x000fe20008000000 */
[----:B--234-:R-:W-:-:S10]  /*1b00*/  UMOV UR11, UR38 ;  /* 0x00000026000b7c82 */ /* 0x01cfd40008000000 */
.L_x_22:
[----:B---3--:R-:W-:Y:S01]  /*1b10*/  @!P3 MOV R3, 0x6000 ;  /* 0x000060000003b802 */ /* 0x008fe20000000f00 */
[----:B------:R-:W-:Y:S01]  /*1b20*/  ULEA UR33, UR11, UR37, 0x3 ;  /* 0x000000250b217291 */ /* 0x000fe2000f8e18ff */
[----:B----4-:R-:W-:Y:S11]  /*1b30*/  @P0 BRA `(.L_x_18) ;  /* 0x0000000000100947 */ /* 0x010ff60003800000 */
[----:B------:R-:W-:Y:S04]  /*1b40*/  MOV R4, UR36 ;  /* 0x0000002400047c02 */ /* 0x000fe80008000f00 */
[----:B------:R-:W-:Y:S04]  /*1b50*/  SHF.L.U32 R4, R4, 0x1f, RZ ;  /* 0x0000001f04047819 */ /* 0x000fe800000006ff */
[----:B------:R-:W2:Y:S02]  /*1b60*/  SYNCS.PHASECHK.TRANS64.TRYWAIT P0, [UR33+0x40], R4 ;  /* 0x00004004ff0075a7 */ /* 0x000ea40008001121 */
[----:B--2---:R-:W-:Y:S05]  /*1b70*/  @!P0 BRA `(.L_x_19) ;  /* 0x00000078008c8947 */ /* 0x004fea0003800000 */
.L_x_18:
[----:B------:R3:W-:Y:S01]  /*1b80*/  @!P3 SYNCS.ARRIVE.TRANS64 RZ, [UR33], R3 ;  /* 0x00000003ffffb9a7 */ /* 0x0007e20008000021 */
[----:B------:R-:W-:Y:S04]  /*1b90*/  BSSY.RECONVERGENT B0, `(.L_x_20) ;  /* 0x0000003000007945 */ /* 0x000fe80003800200 */
[----:B------:R-:W-:Y:S05]  /*1ba0*/  @P2 BRA `(.L_x_21) ;  /* 0x0000000000042947 */ /* 0x000fea0003800000 */
[----:B-1----:R-:W-:Y:S05]  /*1bb0*/  BPT.TRAP 0x1 ;  /* 0x000000040000795c */ /* 0x002fea0000300000 */
.L_x_21:
[----:B-1----:R-:W-:Y:S05]  /*1bc0*/  BSYNC.RECONVERGENT B0 ;  /* 0x0000000000007941 */ /* 0x002fea0003800200 */
.L_x_20:
[----:B------:R-:W-:Y:S02]  /*1bd0*/  UIADD3 UR8, UPT, UPT, UR11, 0x1, URZ ;  /* 0x000000010b087890 */ /* 0x000fe4000fffe0ff */
[----:B------:R-:W-:Y:S02]  /*1be0*/  USHF.L.U32 UR35, UR15, 0x5, URZ ;  /* 0x000000050f237899 */ /* 0x000fe400080006ff */
[----:B------:R-:W-:Y:S02]  /*1bf0*/  UISETP.NE.AND UP0, UPT, UR8, 0x8, UPT ;  /* 0x000000080800788c */ /* 0x000fe4000bf05270 */
[----:B------:R-:W-:Y:S02]  /*1c00*/  UIADD3 UR28, UP1, UPT, UR60, 0x80, URZ ;  /* 0x000000803c1c7890 */ /* 0x000fe4000ff3e0ff */
[----:B------:R-:W-:Y:S02]  /*1c10*/  USEL UR9, URZ, 0x1, UP0 ;  /* 0x00000001ff097887 */ /* 0x000fe40008000000 */
[----:B------:R-:W-:Y:S02]  /*1c20*/  USEL UR38, UR8, URZ, UP0 ;  /* 0x000000ff08267287 */ /* 0x000fe40008000000 */
[----:B------:R-:W-:Y:S02]  /*1c30*/  ULOP3.LUT UR36, UR36, UR9, URZ, 0x3c, !UPT ;  /* 0x0000000924247292 */ /* 0x000fe4000f8e3cff */
[----:B------:R-:W-:Y:S02]  /*1c40*/  ULEA UR8, UR38, UR37, 0x3 ;  /* 0x0000002526087291 */ /* 0x000fe4000f8e18ff */
[----:B------:R-:W-:Y:S02]  /*1c50*/  ULEA UR14, UR11, UR37, 0xe ;  /* 0x000000250b0e7291 */ /* 0x000fe4000f8e70ff */
[----:B------:R-:W-:Y:S01]  /*1c60*/  ULEA UR20, UR11, UR37, 0xd ;  /* 0x000000250b147291 */ /* 0x000fe2000f8e68ff */
[----:B--2---:R-:W-:Y:S01]  /*1c70*/  MOV R0, UR36 ;  /* 0x0000002400007c02 */ /* 0x004fe20008000f00 */
[----:B------:R-:W-:Y:S02]  /*1c80*/  UISETP.NE.AND UP2, UPT, UR24, 0x1, UPT ;  /* 0x000000011800788c */ /* 0x000fe4000bf45270 */
[----:B------:R-:W-:Y:S01]  /*1c90*/  UIADD3.X UR29, UPT, UPT, URZ, UR61, URZ, UP1, !UPT ;  /* 0x0000003dff1d7290 */ /* 0x000fe20008ffe4ff */
[----:B------:R-:W-:Y:S01]  /*1ca0*/  SHF.L.U32 R0, R0, 0x1f, RZ ;  /* 0x0000001f00007819 */ /* 0x000fe200000006ff */
[----:B------:R-:W-:Y:S02]  /*1cb0*/  UIADD3 UR32, UPT, UPT, UR14, 0x8400, URZ ;  /* 0x000084000e207890 */ /* 0x000fe4000fffe0ff */
[----:B------:R-:W-:Y:S01]  /*1cc0*/  UIADD3 UR52, UPT, UPT, UR14, 0x9400, URZ ;  /* 0x000094000e347890 */ /* 0x000fe2000fffe0ff */
[----:B------:R2:W4:Y:S01]  /*1cd0*/  SYNCS.PHASECHK.TRANS64.TRYWAIT P0, [UR8+0x40], R0 ;  /* 0x00004000ff0075a7 */ /* 0x0005220008001108 */
[----:B------:R-:W-:Y:S02]  /*1ce0*/  UIMAD.WIDE.U32 UR8, UR35, UR22, URZ ;  /* 0x00000016230872a5 */ /* 0x000fe4000f8e00ff */
[----:B------:R-:W-:Y:S02]  /*1cf0*/  UISETP.NE.AND UP3, UPT, UR25, 0x1, UPT ;  /* 0x000000011900788c */ /* 0x000fe4000bf65270 */
[----:B------:R-:W-:Y:S02]  /*1d00*/  UIADD3 UR48, UPT, UPT, UR14, 0xa400, URZ ;  /* 0x0000a4000e307890 */ /* 0x000fe4000fffe0ff */
[----:B------:R-:W-:Y:S02]  /*1d10*/  UIADD3 UR44, UPT, UPT, UR14, 0xb400, URZ ;  /* 0x0000b4000e2c7890 */ /* 0x000fe4000fffe0ff */
[----:B------:R-:W-:Y:S02]  /*1d20*/  UIADD3 UR30, UP0, UPT, UR60, 0x180, URZ ;  /* 0x000001803c1e7890 */ /* 0x000fe4000ff1e0ff */
[----:B------:R-:W-:Y:S02]  /*1d30*/  UPRMT UR40, UR42, 0x40, UR41 ;  /* 0x000000402a287896 */ /* 0x000fe40008000029 */
[----:B------:R-:W-:Y:S02]  /*1d40*/  UIADD3 UR16, UPT, UPT, UR20, 0x28400, URZ ;  /* 0x0002840014107890 */ /* 0x000fe4000fffe0ff */
[----:B------:R-:W-:Y:S01]  /*1d50*/  UIADD3.X UR31, UPT, UPT, URZ, UR61, URZ, UP0, !UPT ;  /* 0x0000003dff1f7290 */ /* 0x000fe200087fe4ff */
[----:B------:R-:W-:Y:S01]  /*1d60*/  UMOV UR8, UR9 ;  /* 0x0000000900087c82 */ /* 0x000fe20008000000 */
[----:B------:R-:W-:Y:S01]  /*1d70*/  UMOV UR56, 0x0 ;  /* 0x0000000000387882 */ /* 0x000fe20000000000 */
[----:B------:R-:W-:Y:S01]  /*1d80*/  USHF.R.U32.HI UR11, URZ, UR23, UR8 ;  /* 0x00000017ff0b7299 */ /* 0x000fe20008011608 */
[----:B------:R-:W-:Y:S01]  /*1d90*/  UMOV UR57, 0x10000000 ;  /* 0x1000000000397882 */ /* 0x000fe20000000000 */
[----:B------:R-:W-:Y:S01]  /*1da0*/  UMOV UR53, UR33 ;  /* 0x0000002100357c82 */ /* 0x000fe20008000000 */
[----:B------:R-:W-:Y:S01]  /*1db0*/  UTMALDG.2D [UR32], [UR28], desc[UR56] ;  /* 0x000038201c0075b4 */ /* 0x000fe20008009000 */
[----:B------:R-:W-:Y:S01]  /*1dc0*/  USEL UR11, UR35, UR11, !UP2 ;  /* 0x0000000b230b7287 */ /* 0x000fe2000d000000 */
[----:B------:R-:W-:Y:S01]  /*1dd0*/  UMOV UR55, UR35 ;  /* 0x0000002300377c82 */ /* 0x000fe20008000000 */
[----:B------:R-:W-:Y:S02]  /*1de0*/  UMOV UR49, UR33 ;  /* 0x0000002100317c82 */ /* 0x000fe40008000000 */
[----:B------:R-:W-:Y:S01]  /*1df0*/  UIMAD.WIDE.U32 UR12, UR11, UR27, URZ ;  /* 0x0000001b0b0c72a5 */ /* 0x000fe2000f8e00ff */
[----:B------:R-:W-:Y:S01]  /*1e00*/  UMOV UR51, UR35 ;  /* 0x0000002300337c82 */ /* 0x000fe20008000000 */
[----:B------:R-:W-:Y:S01]  /*1e10*/  UTMALDG.2D [UR52], [UR28], desc[UR56] ;  /* 0x000038341c0075b4 */ /* 0x000fe20008009000 */
[----:B------:R-:W-:Y:S02]  /*1e20*/  UIADD3 UR12, UPT, UPT, -UR11, URZ, URZ ;  /* 0x000000ff0b0c7290 */ /* 0x000fe4000fffe1ff */
[----:B------:R-:W-:Y:S02]  /*1e30*/  UPRMT UR14, UR40, 0x5410, URZ ;  /* 0x00005410280e7896 */ /* 0x000fe400080000ff */
[----:B------:R-:W-:Y:S01]  /*1e40*/  UMOV UR8, UR13 ;  /* 0x0000000d00087c82 */ /* 0x000fe20008000000 */
[----:B------:R-:W-:Y:S01]  /*1e50*/  UMOV UR45, UR33 ;  /* 0x00000021002d7c82 */ /* 0x000fe20008000000 */
[----:B------:R-:W-:Y:S01]  /*1e60*/  USHF.R.U32.HI UR8, URZ, UR26, UR8 ;  /* 0x0000001aff087299 */ /* 0x000fe20008011608 */
[----:B------:R-:W-:Y:S01]  /*1e70*/  UTMALDG.2D [UR48], [UR28], desc[UR56] ;  /* 0x000038301c0075b4 */ /* 0x000fe20008009000 */
[----:B------:R-:W-:Y:S02]  /*1e80*/  UIADD3 UR15, UPT, UPT, UR15, 0x1, URZ ;  /* 0x000000010f0f7890 */ /* 0x000fe4000fffe0ff */
[----:B------:R-:W-:Y:S02]  /*1e90*/  USEL UR21, UR11, UR8, !UP3 ;  /* 0x000000080b157287 */ /* 0x000fe4000d800000 */
[----:B------:R-:W-:Y:S02]  /*1ea0*/  UIMAD UR8, UR24, UR12, UR35 ;  /* 0x0000000c180872a4 */ /* 0x000fe4000f8e0223 */
[----:B------:R-:W-:Y:S02]  /*1eb0*/  UIADD3 UR12, UPT, UPT, -UR21, URZ, URZ ;  /* 0x000000ff150c7290 */ /* 0x000fe4000fffe1ff */
[----:B------:R-:W-:Y:S02]  /*1ec0*/  UIMAD UR19, UR8, UR6, UR4 ;  /* 0x00000006081372a4 */ /* 0x000fe4000f8e0204 */
[----:B------:R-:W-:Y:S01]  /*1ed0*/  UIMAD UR11, UR25, UR12, UR11 ;  /* 0x0000000c190b72a4 */ /* 0x000fe2000f8e020b */
[----:B------:R-:W-:Y:S01]  /*1ee0*/  UMOV UR47, UR35 ;  /* 0x00000023002f7c82 */ /* 0x000fe20008000000 */
[----:B------:R-:W-:Y:S01]  /*1ef0*/  UIADD3 UR8, UPT, UPT, UR20, 0x29400, URZ ;  /* 0x0002940014087890 */ /* 0x000fe2000fffe0ff */
[----:B------:R-:W-:Y:S01]  /*1f00*/  UTMALDG.2D [UR44], [UR28], desc[UR56] ;  /* 0x0000382c1c0075b4 */ /* 0x000fe20008009000 */
[----:B------:R-:W-:Y:S01]  /*1f10*/  UIMAD UR20, UR11, UR7, UR5 ;  /* 0x000000070b1472a4 */ /* 0x000fe2000f8e0205 */
[----:B------:R-:W-:Y:S01]  /*1f20*/  UMOV UR17, UR33 ;  /* 0x0000002100117c82 */ /* 0x000fe20008000000 */
[----:B------:R-:W-:Y:S01]  /*1f30*/  UMOV UR9, UR33 ;  /* 0x0000002100097c82 */ /* 0x000fe20008000000 */
[----:B------:R-:W-:Y:S01]  /*1f40*/  UMOV UR11, UR19 ;  /* 0x00000013000b7c82 */ /* 0x000fe20008000000 */
[----:B------:R-:W-:Y:S01]  /*1f50*/  UMOV UR13, UR21 ;  /* 0x00000015000d7c82 */ /* 0x000fe20008000000 */
[----:B------:R-:W-:Y:S02]  /*1f60*/  UISETP.NE.AND UP0, UPT, UR15, UR58, UPT ;  /* 0x0000003a0f00728c */ /* 0x000fe4000bf05270 */
[----:B------:R-:W-:Y:S02]  /*1f70*/  UMOV UR12, UR20 ;  /* 0x00000014000c7c82 */ /* 0x000fe40008000000 */
[----:B------:R-:W-:Y:S01]  /*1f80*/  UTMALDG.4D.IM2COL [UR16], [UR30], UR14 ;  /* 0x000000101e0073b4 */ /* 0x000fe2000805800e */
[----:B------:R1:W-:Y:S02]  /*1f90*/  UTMALDG.4D.IM2COL [UR8], [UR30], UR14 ;  /* 0x000000081e0073b4 */ /* 0x0003e4000805800e */
[----:B-1----:R-:W-:Y:S01]  /*1fa0*/  UMOV UR14, UR58 ;  /* 0x0000003a000e7c82 */ /* 0x002fe20008000000 */
[----:B------:R-:W-:Y:S01]  /*1fb0*/  UMOV UR11, UR38 ;  /* 0x00000026000b7c82 */ /* 0x000fe20008000000 */
[----:B--2---:R-:W-:Y:S05]  /*1fc0*/  BRA.U UP0, `(.L_x_22) ;  /* 0xfffffff900d07547 */ /* 0x004fea000b83ffff */
.L_x_17:
[----:B------:R-:W-:Y:S01]  /*1fd0*/  ULEA UR4, UR38, UR37, 0x3 ;  /* 0x0000002526047291 */ /* 0x000fe2000f8e18ff */
[----:B------:R-:W-:Y:S01]  /*1fe0*/  MOV R0, UR36 ;  /* 0x0000002400007c02 */ /* 0x000fe20008000f00 */
[----:B------:R-:W-:Y:S01]  /*1ff0*/  @!P1 SYNCS.ARRIVE.TRANS64.A1T0 RZ, [UR37+0xc8], RZ ;  /* 0x0000c8ffffff99a7 */ /* 0x000fe20008100025 */
[----:B------:R-:W-:Y:S02]  /*2000*/  UISETP.GT.AND UP0, UPT, UR69, UR68, UPT ;  /* 0x000000444500728c */ /* 0x000fe4000bf04270 */
[----:B------:R-:W-:-:S04]  /*2010*/  SHF.L.U32 R0, R0, 0x1f, RZ ;  /* 0x0000001f00007819 */ /* 0x000fc800000006ff */
[----:B----4-:R1:W2:Y:S03]  /*2020*/  SYNCS.PHASECHK.TRANS64.TRYWAIT P0, [UR4+0x40], R0 ;  /* 0x00004000ff0075a7 */ /* 0x0102a60008001104 */
[----:B------:R-:W-:Y:S05]  /*2030*/  BRA.U !UP0, `(.L_x_23) ;  /* 0x0000000508707547 */ /* 0x000fea000b800000 */
[----:B------:R-:W4:Y:S01]  /*2040*/  LDCU.64 UR4, c[0x0][0x5b0] ;  /* 0x0000b600ff0477ac */ /* 0x000f220008000a00 */
[----:B------:R-:W4:Y:S01]  /*2050*/  LDCU.64 UR40, c[0x0][0x5d8] ;  /* 0x0000bb00ff2877ac */ /* 0x000f220008000a00 */
[----:B------:R-:W-:Y:S01]  /*2060*/  UIADD3 UR43, UPT, UPT, UR70, UR14, URZ ;  /* 0x0000000e462b7290 */ /* 0x000fe2000fffe0ff */
[----:B------:R-:W1:Y:S01]  /*2070*/  LDCU UR24, c[0x0][0x598] ;  /* 0x0000b300ff1877ac */ /* 0x000e620008000800 */
[----:B------:R-:W1:Y:S01]  /*2080*/  LDCU UR15, c[0x0][0x58c] ;  /* 0x0000b180ff0f77ac */ /* 0x000e620008000800 */
[----:B------:R-:W1:Y:S01]  /*2090*/  LDCU UR26, c[0x0][0x59c] ;  /* 0x0000b380ff1a77ac */ /* 0x000e620008000800 */
[----:B----4-:R-:W-:Y:S02]  /*20a0*/  UIMAD UR42, UR64, UR4, UR40 ;  /* 0x00000004402a72a4 */ /* 0x010fe4000f8e0228 */
[----:B------:R-:W-:Y:S01]  /*20b0*/  UIMAD UR41, UR59, UR5, UR41 ;  /* 0x000000053b2972a4 */ /* 0x000fe2000f8e0229 */
[----:B------:R-:W4:Y:S01]  /*20c0*/  LDCU UR25, c[0x0][0x5a0] ;  /* 0x0000b400ff1977ac */ /* 0x000f220008000800 */
[----:B------:R-:W1:Y:S01]  /*20d0*/  LDCU.64 UR22, c[0x0][0x590] ;  /* 0x0000b200ff1677ac */ /* 0x000e620008000a00 */
[----:B------:R-:W1:Y:S01]  /*20e0*/  LDCU.64 UR6, c[0x0][0x5b8] ;  /* 0x0000b700ff0677ac */ /* 0x000e620008000a00 */
[----:B------:R-:W1:Y:S01]  /*20f0*/  LDCU.64 UR4, c[0x0][0x5d0] ;  /* 0x0000ba00ff0477ac */ /* 0x000e620008000a00 */
[----:B------:R-:W-:-:S02]  /*2100*/  UIADD3 UR54, UPT, UPT, UR34, 0x20, URZ ;  /* 0x0000002022367890 */ /* 0x000fc4000fffe0ff */
[----:B------:R-:W-:Y:S02]  /*2110*/  UIADD3 UR50, UPT, UPT, UR34, 0x40, URZ ;  /* 0x0000004022327890 */ /* 0x000fe4000fffe0ff */
[----:B------:R-:W-:Y:S02]  /*2120*/  UIADD3 UR46, UPT, UPT, UR34, 0x60, URZ ;  /* 0x00000060222e7890 */ /* 0x000fe4000fffe0ff */
[----:B------:R-:W-:Y:S01]  /*2130*/  UIADD3 UR10, UPT, UPT, UR18, 0x20, URZ ;  /* 0x00000020120a7890 */ /* 0x000fe2000fffe0ff */
[----:B------:R-:W-:-:S11]  /*2140*/  UMOV UR11, UR38 ;  /* 0x00000026000b7c82 */ /* 0x000fd60008000000 */
.L_x_28:
[----:B--23--:R-:W-:Y:S01]  /*2150*/  @!P3 MOV R3, 0x6000 ;  /* 0x000060000003b802 */ /* 0x00cfe20000000f00 */
[----:B------:R-:W-:Y:S01]  /*2160*/  ULEA UR33, UR11, UR37, 0x3 ;  /* 0x000000250b217291 */ /* 0x000fe2000f8e18ff */
[----:B--2---:R-:W-:Y:S11]  /*2170*/  @P0 BRA `(.L_x_24) ;  /* 0x0000000000100947 */ /* 0x004ff60003800000 */
[----:B------:R-:W-:Y:S04]  /*2180*/  MOV R4, UR36 ;  /* 0x0000002400047c02 */ /* 0x000fe80008000f00 */
[----:B------:R-:W-:Y:S04]  /*2190*/  SHF.L.U32 R4, R4, 0x1f, RZ ;  /* 0x0000001f04047819 */ /* 0x000fe800000006ff */
[----:B------:R-:W2:Y:S02]  /*21a0*/  SYNCS.PHASECHK.TRANS64.TRYWAIT P0, [UR33+0x40], R4 ;  /* 0x00004004ff0075a7 */ /* 0x000ea40008001121 */
[----:B--2---:R-:W-:Y:S05]  /*21b0*/  @!P0 BRA `(.L_x_25) ;  /* 0x0000007400148947 */ /* 0x004fea0003800000 */
.L_x_24:
[----:B------:R2:W-:Y:S01]  /*21c0*/  @!P3 SYNCS.ARRIVE.TRANS64 RZ, [UR33], R3 ;  /* 0x00000003ffffb9a7 */ /* 0x0005e20008000021 */
[----:B------:R-:W-:Y:S04]  /*21d0*/  BSSY.RECONVERGENT B0, `(.L_x_26) ;  /* 0x0000003000007945 */ /* 0x000fe80003800200 */
[----:B------:R-:W-:Y:S05]  /*21e0*/  @P2 BRA `(.L_x_27) ;  /* 0x0000000000042947 */ /* 0x000fea0003800000 */
[----:B-1--4-:R-:W-:Y:S05]  /*21f0*/  BPT.TRAP 0x1 ;  /* 0x000000040000795c */ /* 0x012fea0000300000 */
.L_x_27:
[----:B-1--4-:R-:W-:Y:S05]  /*2200*/  BSYNC.RECONVERGENT B0 ;  /* 0x0000000000007941 */ /* 0x012fea0003800200 */
.L_x_26:
        /* <DEDUP_REMOVED lines=9> */
[----:B------:R-:W-:Y:S01]  /*22a0*/  UISETP.NE.AND UP2, UPT, UR15, 0x1, UPT ;  /* 0x000000010f00788c */ /* 0x000fe2000bf45270 */
[----:B------:R-:W-:Y:S01]  /*22b0*/  MOV R0, UR36 ;  /* 0x0000002400007c02 */ /* 0x000fe20008000f00 */
[----:B------:R-:W-:Y:S02]  /*22c0*/  UIADD3.X UR29, UPT, UPT, URZ, UR61, URZ, UP1, !UPT ;  /* 0x0000003dff1d7290 */ /* 0x000fe40008ffe4ff */
[----:B------:R-:W-:Y:S01]  /*22d0*/  UIADD3 UR32, UPT, UPT, UR16, 0x8400, URZ ;  /* 0x0000840010207890 */ /* 0x000fe2000fffe0ff */
[----:B------:R-:W-:Y:S01]  /*22e0*/  SHF.L.U32 R0, R0, 0x1f, RZ ;  /* 0x0000001f00007819 */ /* 0x000fe200000006ff */
[----:B------:R-:W-:Y:S02]  /*22f0*/  UIADD3 UR52, UPT, UPT, UR16, 0x9400, URZ ;  /* 0x0000940010347890 */ /* 0x000fe4000fffe0ff */
[----:B------:R-:W-:Y:S01]  /*2300*/  ULEA UR40, UR11, UR37, 0xd ;  /* 0x000000250b287291 */ /* 0x000fe2000f8e68ff */
[----:B------:R1:W3:Y:S01]  /*2310*/  SYNCS.PHASECHK.TRANS64.TRYWAIT P0, [UR8+0x40], R0 ;  /* 0x00004000ff0075a7 */ /* 0x0002e20008001108 */
[----:B------:R-:W-:Y:S02]  /*2320*/  UIMAD.WIDE.U32 UR8, UR35, UR22, URZ ;  /* 0x00000016230872a5 */ /* 0x000fe4000f8e00ff */
[----:B------:R-:W-:Y:S02]  /*2330*/  UISETP.NE.AND UP3, UPT, UR24, 0x1, UPT ;  /* 0x000000011800788c */ /* 0x000fe4000bf65270 */
[----:B------:R-:W-:Y:S02]  /*2340*/  UIADD3 UR48, UPT, UPT, UR16, 0xa400, URZ ;  /* 0x0000a40010307890 */ /* 0x000fe4000fffe0ff */
[----:B------:R-:W-:Y:S02]  /*2350*/  UIADD3 UR44, UPT, UPT, UR16, 0xb400, URZ ;  /* 0x0000b400102c7890 */ /* 0x000fe4000fffe0ff */
[----:B------:R-:W-:Y:S02]  /*2360*/  UIADD3 UR30, UP0, UPT, UR60, 0x180, URZ ;  /* 0x000001803c1e7890 */ /* 0x000fe4000ff1e0ff */
[----:B------:R-:W-:Y:S02]  /*2370*/  UPRMT UR27, UR42, 0x40, UR41 ;  /* 0x000000402a1b7896 */ /* 0x000fe40008000029 */
[----:B------:R-:W-:Y:S02]  /*2380*/  UIADD3.X UR31, UPT, UPT, URZ, UR61, URZ, UP0, !UPT ;  /* 0x0000003dff1f7290 */ /* 0x000fe400087fe4ff */
[----:B------:R-:W-:Y:S01]  /*2390*/  UIADD3 UR16, UPT, UPT, UR40, 0x28400, URZ ;  /* 0x0002840028107890 */ /* 0x000fe2000fffe0ff */
        /* <DEDUP_REMOVED lines=12> */
[----:B------:R-:W-:Y:S01]  /*2460*/  UIADD3 UR12, UPT, UPT, -UR8, URZ, URZ ;  /* 0x000000ff080c7290 */ /* 0x000fe2000fffe1ff */
[----:B------:R-:W-:Y:S03]  /*2470*/  UMOV UR45, UR33 ;  /* 0x00000021002d7c82 */ /* 0x000fe60008000000 */
[----:B------:R-:W-:Y:S01]  /*2480*/  UMOV UR11, UR13 ;  /* 0x0000000d000b7c82 */ /* 0x000fe20008000000 */
[----:B------:R-:W-:Y:S01]  /*2490*/  UMOV UR47, UR35 ;  /* 0x00000023002f7c82 */ /* 0x000fe20008000000 */
[----:B------:R-:W-:Y:S01]  /*24a0*/  USHF.R.U32.HI UR11, URZ, UR25, UR11 ;  /* 0x00000019ff0b7299 */ /* 0x000fe2000801160b */
[----:B------:R-:W-:Y:S01]  /*24b0*/  UTMALDG.2D [UR48], [UR28], desc[UR56] ;  /* 0x000038301c0075b4 */ /* 0x000fe20008009000 */
[----:B------:R-:W-:Y:S02]  /*24c0*/  UIMAD UR12, UR15, UR12, UR35 ;  /* 0x0000000c0f0c72a4 */ /* 0x000fe4000f8e0223 */
[----:B------:R-:W-:Y:S02]  /*24d0*/  USEL UR21, UR8, UR11, !UP3 ;  /* 0x0000000b08157287 */ /* 0x000fe4000d800000 */
[----:B------:R-:W-:Y:S02]  /*24e0*/  UIMAD UR19, UR12, UR6, UR4 ;  /* 0x000000060c1372a4 */ /* 0x000fe4000f8e0204 */
[----:B------:R-:W-:Y:S01]  /*24f0*/  UIADD3 UR11, UPT, UPT, -UR21, URZ, URZ ;  /* 0x000000ff150b7290 */ /* 0x000fe2000fffe1ff */
[----:B------:R-:W-:Y:S01]  /*2500*/  UTMALDG.2D [UR44], [UR28], desc[UR56] ;  /* 0x0000382c1c0075b4 */ /* 0x000fe20008009000 */
[----:B------:R-:W-:Y:S02]  /*2510*/  UPRMT UR27, UR27, 0x5410, URZ ;  /* 0x000054101b1b7896 */ /* 0x000fe400080000ff */
[----:B------:R-:W-:Y:S01]  /*2520*/  UIMAD UR8, UR24, UR11, UR8 ;  /* 0x0000000b180872a4 */ /* 0x000fe2000f8e0208 */
[----:B------:R-:W-:Y:S01]  /*2530*/  UMOV UR17, UR33 ;  /* 0x0000002100117c82 */ /* 0x000fe20008000000 */
[----:B------:R-:W-:Y:S02]  /*2540*/  UMOV UR9, UR33 ;  /* 0x0000002100097c82 */ /* 0x000fe40008000000 */
[----:B------:R-:W-:Y:S02]  /*2550*/  UIMAD UR20, UR8, UR7, UR5 ;  /* 0x00000007081472a4 */ /* 0x000fe4000f8e0205 */
[----:B------:R-:W-:Y:S01]  /*2560*/  UIADD3 UR8, UPT, UPT, UR40, 0x29400, URZ ;  /* 0x0002940028087890 */ /* 0x000fe2000fffe0ff */
[----:B------:R-:W-:Y:S01]  /*2570*/  UMOV UR11, UR19 ;  /* 0x00000013000b7c82 */ /* 0x000fe20008000000 */
[----:B------:R-:W-:Y:S01]  /*2580*/  UMOV UR13, UR21 ;  /* 0x00000015000d7c82 */ /* 0x000fe20008000000 */
[----:B------:R-:W-:Y:S02]  /*2590*/  UIADD3 UR14, UPT, UPT, UR14, 0x1, URZ ;  /* 0x000000010e0e7890 */ /* 0x000fe4000fffe0ff */
[----:B------:R-:W-:Y:S02]  /*25a0*/  UMOV UR12, UR20 ;  /* 0x00000014000c7c82 */ /* 0x000fe40008000000 */
[----:B------:R-:W-:Y:S01]  /*25b0*/  UTMALDG.4D.IM2COL [UR16], [UR30], UR27 ;  /* 0x000000101e0073b4 */ /* 0x000fe2000805801b */
[----:B------:R-:W-:Y:S01]  /*25c0*/  UISETP.NE.AND UP0, UPT, UR14, UR43, UPT ;  /* 0x0000002b0e00728c */ /* 0x000fe2000bf05270 */
[----:B------:R4:W-:Y:S02]  /*25d0*/  UTMALDG.4D.IM2COL [UR8], [UR30], UR27 ;  /* 0x000000081e0073b4 */ /* 0x0009e4000805801b */
[----:B----4-:R-:W-:Y:S06]  /*25e0*/  UMOV UR11, UR38 ;  /* 0x00000026000b7c82 */ /* 0x010fec0008000000 */
[----:B-1----:R-:W-:Y:S05]  /*25f0*/  BRA.U UP0, `(.L_x_28) ;  /* 0xfffffff900d47547 */ /* 0x002fea000b83ffff */
.L_x_23:
[----:B--23--:R-:W-:Y:S01]  /*2600*/  SHF.L.U32 R3, R2, 0x1f, RZ ;  /* 0x0000001f02037819 */ /* 0x00cfe200000006ff */
[----:B------:R-:W-:-:S03]  /*2610*/  NOP ;  /* 0x0000000000007918 */ /* 0x000fc60000000000 */
[----:B------:R-:W2:Y:S02]  /*2620*/  SYNCS.PHASECHK.TRANS64.TRYWAIT P0, [UR37+0xd0], R3 ;  /* 0x0000d003ff0075a7 */ /* 0x000ea40008001125 */
[----:B--2---:R-:W-:Y:S05]  /*2630*/  @!P0 BRA `(.L_x_29) ;  /* 0x00000070000c8947 */ /* 0x004fea0003800000 */
.L_x_130:
[----:B------:R-:W2:Y:S01]  /*2640*/  LDS.128 R4, [UR37+0x110] ;  /* 0x00011025ff047984 */ /* 0x000ea20008000c00 */
[----:B------:R-:W-:Y:S02]  /*2650*/  UIADD3 UR4, UPT, UPT, UR37, 0xd8, URZ ;  /* 0x000000d825047890 */ /* 0x000fe4000fffe0ff */
[----:B------:R-:W-:Y:S01]  /*2660*/  UISETP.GE.AND UP0, UPT, UR39, 0x1, UPT ;  /* 0x000000012700788c */ /* 0x000fe2000bf06270 */
[----:B------:R-:W-:Y:S01]  /*2670*/  @!PT LDS RZ, [RZ] ;  /* 0x00000000fffff984 */ /* 0x000fe20000000800 */
[----:B------:R-:W-:Y:S01]  /*2680*/  @!PT LDS RZ, [RZ] ;  /* 0x00000000fffff984 */ /* 0x000fe20000000800 */
[----:B------:R-:W-:Y:S01]  /*2690*/  @!PT LDS RZ, [RZ] ;  /* 0x00000000fffff984 */ /* 0x000fe20000000800 */
[----:B------:R-:W-:Y:S01]  /*26a0*/  @!PT LDS RZ, [RZ] ;  /* 0x00000000fffff984 */ /* 0x000fe20000000800 */
[----:B------:R3:W-:Y:S06]  /*26b0*/  MEMBAR.ALL.CTA ;  /* 0x0000000000007992 */ /* 0x0007ec0000008000 */
[----:B---3--:R-:W3:Y:S01]  /*26c0*/  FENCE.VIEW.ASYNC.S ;  /* 0x00000000000073c6 */ /* 0x008ee20000000000 */
[----:B------:R-:W-:-:S09]  /*26d0*/  UPRMT UR4, URZ, 0x654, UR4 ;  /* 0x00000654ff047896 */ /* 0x000fd20008000004 */
[----:B---3--:R-:W-:Y:S01]  /*26e0*/  SYNCS.ARRIVE.TRANS64.RED.A1T0 RZ, [UR4], RZ ;  /* 0x000000ffffff79a7 */ /* 0x008fe20008100404 */
[----:B--2---:R-:W-:-:S13]  /*26f0*/  LOP3.LUT P0, RZ, R6, 0x1, RZ, 0xc0, !PT ;  /* 0x0000000106ff7812 */ /* 0x004fda000780c0ff */
[----:B------:R-:W-:Y:S01]  /*2700*/  VOTEU.ANY UP1, P0 ;  /* 0x0000000000ff7886 */ /* 0x000fe20000020100 */
[----:B------:R-:W-:-:S13]  /*2710*/  PLOP3.LUT P0, PT, PT, PT, UP1, 0x80, 0x8 ;  /* 0x000000000008781c */ /* 0x000fda0003f0f018 */
[----:B-1----:R-:W-:Y:S02]  /*2720*/  @P0 MOV R0, R4 ;  /* 0x0000000400000202 */ /* 0x002fe40000000f00 */
[----:B------:R-:W-:Y:S02]  /*2730*/  @P0 LOP3.LUT R4, R5, 0xffff, RZ, 0xc0, !PT ;  /* 0x0000ffff05040812 */ /* 0x000fe400078ec0ff */
[----:B------:R-:W-:Y:S02]  /*2740*/  @P0 R2UR UR6, R0 ;  /* 0x00000000000602ca */ /* 0x000fe400000e0000 */
[----:B------:R-:W-:-:S11]  /*2750*/  @P0 R2UR UR5, R4 ;  /* 0x00000000040502ca */ /* 0x000fd600000e0000 */
[----:B------:R-:W-:Y:S02]  /*2760*/  @UP1 UMOV UR63, UR6 ;  /* 0x00000006003f1c82 */ /* 0x000fe40008000000 */
[----:B------:R-:W-:Y:S01]  /*2770*/  @UP1 UMOV UR62, UR5 ;  /* 0x00000005003e1c82 */ /* 0x000fe20008000000 */
[----:B------:R-:W-:Y:S05]  /*2780*/  BRA.U !UP0, `(.L_x_30) ;  /* 0x0000000108d47547 */ /* 0x000fea000b800000 */
[----:B------:R-:W1:Y:S01]  /*2790*/  LDCU.128 UR16, c[0x0][0xb10] ;  /* 0x00016200ff1077ac */ /* 0x000e620008000c00 */
[----:B------:R-:W2:Y:S01]  /*27a0*/  LDCU UR20, c[0x0][0xb20] ;  /* 0x00016400ff1477ac */ /* 0x000ea20008000800 */
[----:B------:R-:W3:Y:S01]  /*27b0*/  LDCU UR13, c[0x0][0xb0c] ;  /* 0x00016180ff0d77ac */ /* 0x000ee20008000800 */
[----:B------:R-:W4:Y:S01]  /*27c0*/  LDCU.64 UR14, c[0x0][0xb28] ;  /* 0x00016500ff0e77ac */ /* 0x000f220008000a00 */
[----:B------:R-:W-:Y:S02]  /*27d0*/  UISETP.NE.AND UP3, UPT, UR39, 0x1, UPT ;  /* 0x000000012700788c */ /* 0x000fe4000bf65270 */
[----:B-1----:R-:W-:Y:S02]  /*27e0*/  UIMAD.WIDE.U32 UR4, UR66, UR19, URZ ;  /* 0x00000013420472a5 */ /* 0x002fe4000f8e00ff */
[----:B------:R-:W-:Y:S02]  /*27f0*/  UIMAD.WIDE.U32 UR6, UR67, UR16, URZ ;  /* 0x00000010430672a5 */ /* 0x000fe4000f8e00ff */
[----:B------:R-:W-:-:S02]  /*2800*/  UISETP.NE.AND UP0, UPT, UR18, 0x1, UPT ;  /* 0x000000011200788c */ /* 0x000fc4000bf05270 */
[----:B------:R-:W-:Y:S01]  /*2810*/  UIMAD.WIDE.U32 UR10, UR62, UR19, URZ ;  /* 0x000000133e0a72a5 */ /* 0x000fe2000f8e00ff */
[----:B------:R-:W-:Y:S01]  /*2820*/  UMOV UR4, UR5 ;  /* 0x0000000500047c82 */ /* 0x000fe20008000000 */
[----:B---3--:R-:W-:Y:S02]  /*2830*/  UISETP.NE.AND UP2, UPT, UR13, 0x1, UPT ;  /* 0x000000010d00788c */ /* 0x008fe4000bf45270 */
[----:B--2---:R-:W-:Y:S02]  /*2840*/  USHF.R.U32.HI UR5, URZ, UR20, UR4 ;  /* 0x00000014ff057299 */ /* 0x004fe40008011604 */
[----:B------:R-:W-:Y:S01]  /*2850*/  UIMAD.WIDE.U32 UR8, UR63, UR16, URZ ;  /* 0x000000103f0872a5 */ /* 0x000fe2000f8e00ff */
[----:B------:R-:W-:Y:S01]  /*2860*/  UMOV UR4, UR7 ;  /* 0x0000000700047c82 */ /* 0x000fe20008000000 */
[----:B------:R-:W-:Y:S02]  /*2870*/  USEL UR5, UR66, UR5, !UP0 ;  /* 0x0000000542057287 */ /* 0x000fe4000c000000 */
[----:B------:R-:W-:-:S02]  /*2880*/  USHF.R.U32.HI UR4, URZ, UR17, UR4 ;  /* 0x00000011ff047299 */ /* 0x000fc40008011604 */
[----:B----4-:R-:W-:Y:S02]  /*2890*/  UIMAD.WIDE.U32 UR6, UR5, UR14, URZ ;  /* 0x0000000e050672a5 */ /* 0x010fe4000f8e00ff */
[----:B------:R-:W-:Y:S01]  /*28a0*/  USEL UR12, UR67, UR4, !UP2 ;  /* 0x00000004430c7287 */ /* 0x000fe2000d000000 */
[----:B------:R-:W-:Y:S02]  /*28b0*/  UMOV UR8, UR9 ;  /* 0x0000000900087c82 */ /* 0x000fe40008000000 */
[----:B------:R-:W-:Y:S01]  /*28c0*/  UMOV UR4, UR11 ;  /* 0x0000000b00047c82 */ /* 0x000fe20008000000 */
[----:B------:R-:W-:Y:S01]  /*28d0*/  UIMAD.WIDE.U32 UR10, UR12, UR14, URZ ;  /* 0x0000000e0c0a72a5 */ /* 0x000fe2000f8e00ff */
[----:B------:R-:W-:Y:S01]  /*28e0*/  UMOV UR6, UR7 ;  /* 0x0000000700067c82 */ /* 0x000fe20008000000 */
[----:B------:R-:W-:Y:S02]  /*28f0*/  USHF.R.U32.HI UR4, URZ, UR20, UR4 ;  /* 0x00000014ff047299 */ /* 0x000fe40008011604 */
[----:B------:R-:W-:-:S02]  /*2900*/  @UP3 USHF.R.U32.HI UR5, URZ, UR15, UR6 ;  /* 0x0000000fff053299 */ /* 0x000fc40008011606 */
[----:B------:R-:W-:Y:S01]  /*2910*/  USHF.R.U32.HI UR17, URZ, UR17, UR8 ;  /* 0x00000011ff117299 */ /* 0x000fe20008011608 */
[----:B------:R-:W-:Y:S01]  /*2920*/  UMOV UR6, UR11 ;  /* 0x0000000b00067c82 */ /* 0x000fe20008000000 */
[----:B------:R-:W-:Y:S02]  /*2930*/  USEL UR4, UR62, UR4, !UP0 ;  /* 0x000000043e047287 */ /* 0x000fe4000c000000 */
[----:B------:R-:W-:Y:S02]  /*2940*/  @UP3 USHF.R.U32.HI UR12, URZ, UR15, UR6 ;  /* 0x0000000fff0c3299 */ /* 0x000fe40008011606 */
[----:B------:R-:W-:Y:S02]  /*2950*/  UIMAD UR6, UR39, UR5, URZ ;  /* 0x00000005270672a4 */ /* 0x000fe4000f8e02ff */
[----:B------:R-:W-:Y:S02]  /*2960*/  USEL UR5, UR63, UR17, !UP2 ;  /* 0x000000113f057287 */ /* 0x000fe4000d000000 */
[----:B------:R-:W-:-:S02]  /*2970*/  UIMAD UR8, UR39, UR12, URZ ;  /* 0x0000000c270872a4 */ /* 0x000fc4000f8e02ff */
[----:B------:R-:W-:Y:S02]  /*2980*/  UISETP.GE.AND UP0, UPT, UR4, UR6, UPT ;  /* 0x000000060400728c */ /* 0x000fe4000bf06270 */
[----:B------:R-:W-:Y:S02]  /*2990*/  UIMAD.WIDE.U32 UR6, UR4, UR14, URZ ;  /* 0x0000000e040672a5 */ /* 0x000fe4000f8e00ff */
[----:B------:R-:W-:Y:S02]  /*29a0*/  UISETP.GE.OR UP0, UPT, UR5, UR8, UP0 ;  /* 0x000000080500728c */ /* 0x000fe40008706670 */
[----:B------:R-:W-:Y:S02]  /*29b0*/  UIMAD.WIDE.U32 UR8, UR5, UR14, URZ ;  /* 0x0000000e050872a5 */ /* 0x000fe4000f8e00ff */
[----:B------:R-:W-:Y:S01]  /*29c0*/  UIADD3 UR10, UPT, UPT, -UR4, URZ, URZ ;  /* 0x000000ff040a7290 */ /* 0x000fe2000fffe1ff */
[----:B------:R-:W-:Y:S02]  /*29d0*/  UMOV UR6, UR7 ;  /* 0x0000000700067c82 */ /* 0x000fe40008000000 */
[----:B------:R-:W-:-:S02]  /*29e0*/  USHF.R.U32.HI UR6, URZ, UR15, UR6 ;  /* 0x0000000fff067299 */ /* 0x000fc40008011606 */
[----:B------:R-:W-:Y:S02]  /*29f0*/  UIMAD UR10, UR18, UR10, UR62 ;  /* 0x0000000a120a72a4 */ /* 0x000fe4000f8e023e */
[----:B------:R-:W-:Y:S01]  /*2a00*/  USEL UR6, UR4, UR6, !UP3 ;  /* 0x0000000604067287 */ /* 0x000fe2000d800000 */
[----:B------:R-:W-:Y:S01]  /*2a10*/  @!UP0 UMOV UR7, UR9 ;  /* 0x0000000900078c82 */ /* 0x000fe20008000000 */
[----:B------:R-:W-:Y:S02]  /*2a20*/  UIADD3 UR9, UPT, UPT, -UR5, URZ, URZ ;  /* 0x000000ff05097290 */ /* 0x000fe4000fffe1ff */
[----:B------:R-:W-:Y:S02]  /*2a30*/  @!UP0 USHF.R.U32.HI UR7, URZ, UR15, UR7 ;  /* 0x0000000fff078299 */ /* 0x000fe40008011607 */
[----:B------:R-:W-:Y:S02]  /*2a40*/  UIADD3 UR8, UPT, UPT, -UR6, URZ, URZ ;  /* 0x000000ff06087290 */ /* 0x000fe4000fffe1ff */
[----:B------:R-:W-:-:S02]  /*2a50*/  @!UP0 USEL UR7, UR5, UR7, !UP3 ;  /* 0x0000000705078287 */ /* 0x000fc4000d800000 */
[----:B------:R-:W-:Y:S02]  /*2a60*/  UIMAD UR8, UR39, UR8, UR4 ;  /* 0x00000008270872a4 */ /* 0x000fe4000f8e0204 */
[----:B------:R-:W-:Y:S02]  /*2a70*/  @!UP0 UIADD3 UR6, UPT, UPT, UR6, -UR7, URZ ;  /* 0x8000000706068290 */ /* 0x000fe4000fffe0ff */
[----:B------:R-:W-:Y:S02]  /*2a80*/  @!UP0 UIMAD UR7, UR8, UR12, UR7 ;  /* 0x0000000c080782a4 */ /* 0x000fe4000f8e0207 */
[----:B------:R-:W-:Y:S02]  /*2a90*/  @!UP0 UIMAD UR4, UR39, UR6, UR5 ;  /* 0x00000006270482a4 */ /* 0x000fe4000f8e0205 */
[----:B------:R-:W-:Y:S02]  /*2aa0*/  UIMAD UR6, UR13, UR9, UR63 ;  /* 0x000000090d0672a4 */ /* 0x000fe4000f8e023f */
[----:B------:R-:W-:Y:S01]  /*2ab0*/  UIMAD UR62, UR4, UR18, UR10 ;  /* 0x00000012043e72a4 */ /* 0x000fe2000f8e020a */
[----:B------:R-:W-:-:S02]  /*2ac0*/  @!UP0 UMOV UR5, UR7 ;  /* 0x0000000700058c82 */ /* 0x000fc40008000000 */
[----:B------:R-:W-:-:S12]  /*2ad0*/  UIMAD UR63, UR5, UR13, UR6 ;  /* 0x0000000d053f72a4 */ /* 0x000fd8000f8e0206 */
.L_x_30:
        /* <DEDUP_REMOVED lines=20> */
.L_x_31:
[----:B------:R-:W-:Y:S02]  /*2c20*/  R2UR UR5, R54 ;  /* 0x00000000360572ca */ /* 0x000fe400000e0000 */
[----:B------:R-:W-:Y:S02]  /*2c30*/  R2UR UR4, R53 ;  /* 0x00000000350472ca */ /* 0x000fe400000e0000 */
[----:B------:R-:W-:Y:S02]  /*2c40*/  PLOP3.LUT P1, PT, PT, PT, PT, 0x80, 0x8 ;  /* 0x000000000008781c */ /* 0x000fe40003f2f070 */
[----:B------:R-:W-:-:S07]  /*2c50*/  LOP3.LUT R2, R2, 0x1, RZ, 0x3c, !PT ;  /* 0x0000000102027812 */ /* 0x000fce00078e3cff */
[----:B------:R-:W-:Y:S02]  /*2c60*/  UIADD3 UR24, UPT, UPT, UR63, UR5, URZ ;  /* 0x000000053f187290 */ /* 0x000fe4000fffe0ff */
[----:B------:R-:W-:Y:S01]  /*2c70*/  UIADD3 UR20, UPT, UPT, UR62, UR4, URZ ;  /* 0x000000043e147290 */ /* 0x000fe2000fffe0ff */
[----:B------:R-:W-:Y:S11]  /*2c80*/  BRA.U UP1, `(.L_x_32) ;  /* 0xffffffe901187547 */ /* 0x000ff6000b83ffff */
[----:B------:R-:W-:Y:S01]  /*2c90*/  UIADD3 UR37, UPT, UPT, UR37, 0x40, URZ ;  /* 0x0000004025257890 */ /* 0x000fe2000fffe0ff */
[----:B------:R-:W-:-:S03]  /*2ca0*/  MOV R2, UR36 ;  /* 0x0000002400027c02 */ /* 0x000fc60008000f00 */
[----:B------:R-:W-:Y:S01]  /*2cb0*/  ULEA UR4, UR38, UR37, 0x3 ;  /* 0x0000002526047291 */ /* 0x000fe2000f8e18ff */
[----:B------:R-:W-:-:S08]  /*2cc0*/  SHF.L.U32 R2, R2, 0x1f, RZ ;  /* 0x0000001f02027819 */ /* 0x000fd000000006ff */
[----:B------:R-:W1:Y:S02]  /*2cd0*/  SYNCS.PHASECHK.TRANS64.TRYWAIT P0, [UR4], R2 ;  /* 0x00000002ff0075a7 */ /* 0x000e640008001104 */
[----:B-1----:R-:W-:Y:S05]  /*2ce0*/  @!P0 BRA `(.L_x_33) ;  /* 0x0000006800788947 */ /* 0x002fea0003800000 */
.L_x_132:
[----:B------:R-:W-:-:S04]  /*2cf0*/  UIADD3 UR4, UPT, UPT, UR38, 0x1, URZ ;  /* 0x0000000126047890 */ /* 0x000fc8000fffe0ff */
[----:B------:R-:W-:-:S04]  /*2d00*/  UISETP.NE.AND UP0, UPT, UR4, 0x8, UPT ;  /* 0x000000080400788c */ /* 0x000fc8000bf05270 */
[----:B------:R-:W-:Y:S02]  /*2d10*/  USEL UR5, URZ, 0x1, UP0 ;  /* 0x00000001ff057887 */ /* 0x000fe40008000000 */
[----:B------:R-:W-:Y:S02]  /*2d20*/  USEL UR4, UR4, URZ, UP0 ;  /* 0x000000ff04047287 */ /* 0x000fe40008000000 */
[----:B------:R-:W-:Y:S02]  /*2d30*/  ULOP3.LUT UR6, UR36, UR5, URZ, 0x3c, !UPT ;  /* 0x0000000524067292 */ /* 0x000fe4000f8e3cff */
[----:B------:R-:W-:-:S04]  /*2d40*/  ULEA UR5, UR4, UR37, 0x3 ;  /* 0x0000002504057291 */ /* 0x000fc8000f8e18ff */
[----:B-1----:R-:W-:-:S04]  /*2d50*/  MOV R2, UR6 ;  /* 0x0000000600027c02 */ /* 0x002fc80008000f00 */
[----:B------:R-:W-:-:S04]  /*2d60*/  SHF.L.U32 R2, R2, 0x1f, RZ ;  /* 0x0000001f02027819 */ /* 0x000fc800000006ff */
[----:B------:R-:W1:Y:S02]  /*2d70*/  SYNCS.PHASECHK.TRANS64.TRYWAIT P0, [UR5], R2 ;  /* 0x00000002ff0075a7 */ /* 0x000e640008001105 */
[----:B-1----:R-:W-:Y:S05]  /*2d80*/  @!P0 BRA `(.L_x_34) ;  /* 0x0000006800688947 */ /* 0x002fea0003800000 */
.L_x_134:
        /* <DEDUP_REMOVED lines=10> */
.L_x_136:
        /* <DEDUP_REMOVED lines=10> */
.L_x_138:
        /* <DEDUP_REMOVED lines=10> */
.L_x_140:
        /* <DEDUP_REMOVED lines=10> */
.L_x_142:
        /* <DEDUP_REMOVED lines=10> */
.L_x_144:
[----:B------:R-:W-:-:S04]  /*30b0*/  UIADD3 UR4, UPT, UPT, UR4, 0x1, URZ ;  /* 0x0000000104047890 */ /* 0x000fc8000fffe0ff */
[----:B------:R-:W-:-:S04]  /*30c0*/  UISETP.NE.AND UP0, UPT, UR4, 0x8, UPT ;  /* 0x000000080400788c */ /* 0x000fc8000bf05270 */
[----:B------:R-:W-:Y:S02]  /*30d0*/  USEL UR5, URZ, 0x1, UP0 ;  /* 0x00000001ff057887 */ /* 0x000fe40008000000 */
[----:B------:R-:W-:Y:S02]  /*30e0*/  USEL UR4, UR4, URZ, UP0 ;  /* 0x000000ff04047287 */ /* 0x000fe40008000000 */
[----:B------:R-:W-:Y:S02]  /*30f0*/  ULOP3.LUT UR5, UR6, UR5, URZ, 0x3c, !UPT ;  /* 0x0000000506057292 */ /* 0x000fe4000f8e3cff */
[----:B------:R-:W-:-:S04]  /*3100*/  ULEA UR4, UR4, UR37, 0x3 ;  /* 0x0000002504047291 */ /* 0x000fc8000f8e18ff */
[----:B-1----:R-:W-:Y:S02]  /*3110*/  IMAD.U32 R2, RZ, RZ, UR5 ;  /* 0x00000005ff027e24 */ /* 0x002fe4000f8e00ff */
[----:B------:R-:W-:-:S03]  /*3120*/  MOV R0, UR4 ;  /* 0x0000000400007c02 */ /* 0x000fc60008000f00 */
[----:B------:R-:W-:-:S07]  /*3130*/  SHF.L.U32 R2, R2, 0x1f, RZ ;  /* 0x0000001f02027819 */ /* 0x000fce00000006ff */
.L_x_40:
[----:B-1----:R1:W2:Y:S02]  /*3140*/  SYNCS.PHASECHK.TRANS64.TRYWAIT P0, [R0+URZ], R2 ;  /* 0x00000002000075a7 */ /* 0x0022a400080011ff */
[----:B--2---:R-:W-:Y:S05]  /*3150*/  @!P0 NANOSLEEP.SYNCS 0x989680 ;  /* 0x009896800000895d */ /* 0x004fea0003900000 */
[----:B------:R-:W2:Y:S02]  /*3160*/  @!P0 SYNCS.PHASECHK.TRANS64 P0, [R0+URZ], R2 ;  /* 0x00000002000085a7 */ /* 0x000ea400080010ff */
[----:B--2---:R-:W-:Y:S05]  /*3170*/  @P0 EXIT ;  /* 0x000000000000094d */ /* 0x004fea0003800000 */
[----:B------:R-:W-:Y:S05]  /*3180*/  BRA `(.L_x_40) ;  /* 0xfffffffc00ec7947 */ /* 0x000fea000383ffff */
.L_x_16:
[----:B------:R-:W2:Y:S02]  /*3190*/  S2UR UR4, SR_CgaCtaId ;  /* 0x00000000000479c3 */ /* 0x000ea40000008800 */
[----:B--2---:R-:W-:-:S04]  /*31a0*/  UISETP.NE.AND UP0, UPT, UR4, URZ, UPT ;  /* 0x000000ff0400728c */ /* 0x004fc8000bf05270 */
[----:B------:R-:W-:-:S09]  /*31b0*/  UISETP.NE.OR UP0, UPT, UR18, 0x1, UP0 ;  /* 0x000000011200788c */ /* 0x000fd20008705670 */
[----:B------:R-:W-:Y:S05]  /*31c0*/  BRA.U UP0, `(.L_x_41) ;  /* 0x0000000100b47547 */ /* 0x000fea000b800000 */
[----:B------:R-:W2:Y:S01]  /*31d0*/  S2UR UR5, SR_CgaCtaId ;  /* 0x00000000000579c3 */ /* 0x000ea20000008800 */
[----:B------:R-:W-:Y:S01]  /*31e0*/  UMOV UR4, 0x400 ;  /* 0x0000040000047882 */ /* 0x000fe20000000000 */
[----:B------:R-:W-:Y:S01]  /*31f0*/  HFMA2 R3, -RZ, RZ, 0, 5.9604644775390625e-08 ;  /* 0x00000001ff037431 */ /* 0x000fe200000001ff */
[----:B------:R-:W-:Y:S01]  /*3200*/  ISETP.NE.AND P0, PT, R0, RZ, PT ;  /* 0x000000ff0000720c */ /* 0x000fe20003f05270 */
[----:B------:R-:W-:Y:S01]  /*3210*/  IMAD.MOV.U32 R8, RZ, RZ, RZ ;  /* 0x000000ffff087224 */ /* 0x000fe200078e00ff */
[----:B--2---:R-:W-:-:S04]  /*3220*/  ULEA UR4, UR5, UR4, 0x18 ;  /* 0x0000000405047291 */ /* 0x004fc8000f8ec0ff */
[----:B------:R-:W-:Y:S02]  /*3230*/  UIADD3 UR5, UPT, UPT, UR4, 0xd8, URZ ;  /* 0x000000d804057890 */ /* 0x000fe4000fffe0ff */
[----:B------:R-:W-:Y:S02]  /*3240*/  UIADD3 UR8, UPT, UPT, UR4, 0xd0, URZ ;  /* 0x000000d004087890 */ /* 0x000fe4000fffe0ff */
[----:B------:R-:W-:-:S12]  /*3250*/  UPRMT UR5, URZ, 0x654, UR5 ;  /* 0x00000654ff057896 */ /* 0x000fd80008000005 */
.L_x_44:
[----:B------:R-:W-:Y:S01]  /*3260*/  SHF.L.U32 R6, R3, 0x1f, RZ ;  /* 0x0000001f03067819 */ /* 0x000fe200000006ff */
[----:B------:R-:W-:Y:S02]  /*3270*/  IMAD.U32 R4, RZ, RZ, UR8 ;  /* 0x00000008ff047e24 */ /* 0x000fe4000f8e00ff */
[----:B------:R-:W-:Y:S01]  /*3280*/  @!P0 IMAD.MOV.U32 R5, RZ, RZ, 0x10 ;  /* 0x00000010ff058424 */ /* 0x000fe200078e00ff */
[----:B------:R-:W2:Y:S02]  /*3290*/  SYNCS.PHASECHK.TRANS64.TRYWAIT P1, [UR4+0xd8], R6 ;  /* 0x0000d806ff0075a7 */ /* 0x000ea40008021104 */
[----:B------:R-:W-:-:S04]  /*32a0*/  PRMT R4, R0, 0x654, R4 ;  /* 0x0000065400047816 */ /* 0x000fc80000000004 */
[----:B------:R-:W-:Y:S01]  /*32b0*/  SEL R2, R4, R2, !P0 ;  /* 0x0000000204027207 */ /* 0x000fe20004000000 */
[----:B--2---:R-:W-:Y:S06]  /*32c0*/  @!P1 BRA `(.L_x_42) ;  /* 0x0000006400a89947 */ /* 0x004fec0003800000 */
.L_x_146:
[----:B------:R-:W-:Y:S01]  /*32d0*/  UIADD3 UR6, UPT, UPT, UR4, 0x110, URZ ;  /* 0x0000011004067890 */ /* 0x000fe2000fffe0ff */
[----:B------:R3:W-:Y:S01]  /*32e0*/  @!P0 SYNCS.ARRIVE.TRANS64.RED RZ, [R2+URZ], R5 ;  /* 0x0000000502ff89a7 */ /* 0x0007e200080004ff */
[----:B------:R-:W-:Y:S01]  /*32f0*/  UIADD3 UR7, UPT, UPT, UR4, 0xd0, URZ ;  /* 0x000000d004077890 */ /* 0x000fe2000fffe0ff */
[----:B------:R-:W-:-:S08]  /*3300*/  LOP3.LUT R3, R3, 0x1, RZ, 0x3c, !PT ;  /* 0x0000000103037812 */ /* 0x000fd000078e3cff */
[----:B------:R-:W-:Y:S06]  /*3310*/  UGETNEXTWORKID.BROADCAST [UR6], [UR7] ;  /* 0x00000000060073ca */ /* 0x000fec0008000100 */
[----:B---3--:R-:W-:-:S04]  /*3320*/  SHF.L.U32 R5, R8, 0x1f, RZ ;  /* 0x0000001f08057819 */ /* 0x008fc800000006ff */
[----:B------:R-:W3:Y:S02]  /*3330*/  SYNCS.PHASECHK.TRANS64.TRYWAIT P1, [UR4+0xd0], R5 ;  /* 0x0000d005ff0075a7 */ /* 0x000ee40008021104 */
[----:B---3--:R-:W-:Y:S05]  /*3340*/  @!P1 BRA `(.L_x_43) ;  /* 0x0000006400a09947 */ /* 0x008fea0003800000 */
.L_x_148:
[----:B--2---:R-:W2:Y:S01]  /*3350*/  LDS.128 R4, [UR4+0x110] ;  /* 0x00011004ff047984 */ /* 0x004ea20008000c00 */
[----:B------:R-:W-:Y:S01]  /*3360*/  LOP3.LUT R8, R8, 0x1, RZ, 0x3c, !PT ;  /* 0x0000000108087812 */ /* 0x000fe200078e3cff */
[----:B------:R-:W-:Y:S01]  /*3370*/  @!PT LDS RZ, [RZ] ;  /* 0x00000000fffff984 */ /* 0x000fe20000000800 */
[----:B------:R-:W-:Y:S01]  /*3380*/  @!PT LDS RZ, [RZ] ;  /* 0x00000000fffff984 */ /* 0x000fe20000000800 */
[----:B------:R-:W-:Y:S01]  /*3390*/  @!PT LDS RZ, [RZ] ;  /* 0x00000000fffff984 */ /* 0x000fe20000000800 */
[----:B------:R-:W-:Y:S01]  /*33a0*/  @!PT LDS RZ, [RZ] ;  /* 0x00000000fffff984 */ /* 0x000fe20000000800 */
[----:B------:R3:W-:Y:S06]  /*33b0*/  MEMBAR.ALL.CTA ;  /* 0x0000000000007992 */ /* 0x0007ec0000008000 */
[----:B---3--:R-:W3:Y:S02]  /*33c0*/  FENCE.VIEW.ASYNC.S ;  /* 0x00000000000073c6 */ /* 0x008ee40000000000 */
[----:B---3--:R-:W-:Y:S01]  /*33d0*/  SYNCS.ARRIVE.TRANS64.RED.A1T0 RZ, [UR5], RZ ;  /* 0x000000ffffff79a7 */ /* 0x008fe20008100405 */
[----:B--2---:R-:W-:-:S13]  /*33e0*/  LOP3.LUT P1, RZ, R6, 0x1, RZ, 0xc0, !PT ;  /* 0x0000000106ff7812 */ /* 0x004fda000782c0ff */
[----:B------:R-:W-:Y:S05]  /*33f0*/  @P1 BRA `(.L_x_44) ;  /* 0xfffffffc00981947 */ /* 0x000fea000383ffff */
[----:B------:R-:W-:-:S04]  /*3400*/  SHF.L.U32 R0, R3, 0x1f, RZ ;  /* 0x0000001f03007819 */ /* 0x000fc800000006ff */
[----:B------:R-:W2:Y:S02]  /*3410*/  SYNCS.PHASECHK.TRANS64 P0, [UR4+0xd8], R0 ;  /* 0x0000d800ff0075a7 */ /* 0x000ea40008001004 */
[----:B-12---:R-:W-:Y:S05]  /*3420*/  @P0 EXIT ;  /* 0x000000000000094d */ /* 0x006fea0003800000 */
[----:B------:R-:W-:-:S07]  /*3430*/  MOV R0, UR4 ;  /* 0x0000000400007c02 */ /* 0x000fce0008000f00 */
.L_x_45:
[----:B-1----:R-:W-:-:S04]  /*3440*/  SHF.L.U32 R2, R3, 0x1f, RZ ;  /* 0x0000001f03027819 */ /* 0x002fc800000006ff */
[----:B------:R1:W2:Y:S03]  /*3450*/  SYNCS.PHASECHK.TRANS64.TRYWAIT P0, [R0+URZ+0xd8], R2 ;  /* 0x0000d802000075a7 */ /* 0x0002a600080011ff */
[----:B--2---:R-:W-:Y:S05]  /*3460*/  @!P0 NANOSLEEP.SYNCS 0x989680 ;  /* 0x009896800000895d */ /* 0x004fea0003900000 */
[----:B------:R-:W2:Y:S02]  /*3470*/  @!P0 SYNCS.PHASECHK.TRANS64 P0, [R0+URZ+0xd8], R2 ;  /* 0x0000d802000085a7 */ /* 0x000ea400080010ff */
[----:B--2---:R-:W-:Y:S05]  /*3480*/  @P0 EXIT ;  /* 0x000000000000094d */ /* 0x004fea0003800000 */
[----:B------:R-:W-:Y:S05]  /*3490*/  BRA `(.L_x_45) ;  /* 0xfffffffc00e87947 */ /* 0x000fea000383ffff */
.L_x_41:
[----:B------:R-:W-:-:S09]  /*34a0*/  UISETP.NE.AND UP0, UPT, UR18, URZ, UPT ;  /* 0x000000ff1200728c */ /* 0x000fd2000bf05270 */
[----:B------:R-:W-:Y:S05]  /*34b0*/  BRA.U UP0, `(.L_x_46) ;  /* 0x0000000d00847547 */ /* 0x000fea000b800000 */
[----:B------:R-:W2:Y:S01]  /*34c0*/  S2UR UR7, SR_CgaCtaId ;  /* 0x00000000000779c3 */ /* 0x000ea20000008800 */
[----:B------:R-:W-:Y:S01]  /*34d0*/  UMOV UR4, 0x40 ;  /* 0x0000004000047882 */ /* 0x000fe20000000000 */
[----:B------:R-:W-:Y:S01]  /*34e0*/  NOP ;  /* 0x0000000000007918 */ /* 0x000fe20000000000 */
[----:B------:R-:W-:Y:S01]  /*34f0*/  UMOV UR6, 0x400 ;  /* 0x0000040000067882 */ /* 0x000fe20000000000 */
[----:B--2---:R-:W-:Y:S02]  /*3500*/  ULEA UR5, UR7, UR4, 0x18 ;  /* 0x0000000407057291 */ /* 0x004fe4000f8ec0ff */
[----:B------:R-:W-:-:S07]  /*3510*/  ULEA UR6, UR7, UR6, 0x18 ;  /* 0x0000000607067291 */ /* 0x000fce000f8ec0ff */
[----:B------:R-:W2:Y:S02]  /*3520*/  LDS.U8 R0, [UR5+0x1c] ;  /* 0x00001c05ff007984 */ /* 0x000ea40008000000 */
[----:B--2---:R-:W-:-:S13]  /*3530*/  ISETP.NE.AND P0, PT, R0, RZ, PT ;  /* 0x000000ff0000720c */ /* 0x004fda0003f05270 */
[----:B------:R-:W-:Y:S05]  /*3540*/  @P0 BRA `(.L_x_47) ;  /* 0x0000000000580947 */ /* 0x000fea0003800000 */
[----:B------:R-:W-:-:S13]  /*3550*/  ELECT P0, URZ, PT ;  /* 0x0000000000ff782f */ /* 0x000fda0003800000 */
[----:B------:R-:W-:Y:S05]  /*3560*/  @!P0 BRA `(.L_x_48) ;  /* 0x0000000000608947 */ /* 0x000fea0003800000 */
[----:B------:R-:W-:Y:S01]  /*3570*/  UMOV UR4, 0x10 ;  /* 0x0000001000047882 */ /* 0x000fe20000000000 */
[----:B------:R-:W-:Y:S01]  /*3580*/  HFMA2 R0, -RZ, RZ, 0, 5.9604644775390625e-08 ;  /* 0x00000001ff007431 */ /* 0x000fe200000001ff */
[----:B------:R-:W-:-:S03]  /*3590*/  MOV R2, 0xffff ;  /* 0x0000ffff00027802 */ /* 0x000fc60000000f00 */
[----:B------:R-:W-:Y:S04]  /*35a0*/  DEPBAR.LE SB2, 0x36 ;  /* 0x0000ad800000791a */ /* 0x000fe80000000000 */
[----:B------:R-:W2:Y:S02]  /*35b0*/  UTCATOMSWS.FIND_AND_SET.ALIGN UP0, UR4, UR4 ;  /* 0x00000004000475e3 */ /* 0x000ea40008000800 */
[----:B--2---:R-:W-:Y:S01]  /*35c0*/  MOV R3, UR4 ;  /* 0x0000000400037c02 */ /* 0x004fe20008000f00 */
[----:B------:R-:W-:Y:S06]  /*35d0*/  BRA.U UP0, `(.L_x_49) ;  /* 0x0000000100187547 */ /* 0x000fec000b800000 */
.L_x_50:
[----:B------:R-:W-:Y:S05]  /*35e0*/  NANOSLEEP 0x64 ;  /* 0x000000640000795d */ /* 0x000fea0003800000 */
[----:B------:R-:W-:-:S05]  /*35f0*/  UMOV UR4, 0x10 ;  /* 0x0000001000047882 */ /* 0x000fca0000000000 */
[----:B------:R-:W-:Y:S04]  /*3600*/  DEPBAR.LE SB2, 0x36 ;  /* 0x0000ad800000791a */ /* 0x000fe80000000000 */
[----:B------:R-:W2:Y:S02]  /*3610*/  UTCATOMSWS.FIND_AND_SET.ALIGN UP0, UR4, UR4 ;  /* 0x00000004000475e3 */ /* 0x000ea40008000800 */
[----:B--2---:R-:W-:Y:S01]  /*3620*/  MOV R3, UR4 ;  /* 0x0000000400037c02 */ /* 0x004fe20008000f00 */
[----:B------:R-:W-:Y:S05]  /*3630*/  BRA.U !UP0, `(.L_x_50) ;  /* 0xfffffffd08e87547 */ /* 0x000fea000b83ffff */
.L_x_49:
[-C--:B------:R-:W-:Y:S02]  /*3640*/  SHF.L.U32 R2, R2, R3.reuse, RZ ;  /* 0x0000000302027219 */ /* 0x080fe400000006ff */
[----:B------:R-:W-:Y:S01]  /*3650*/  SHF.L.U32 R0, R0, R3, RZ ;  /* 0x0000000300007219 */ /* 0x000fe200000006ff */
[----:B------:R-:W-:Y:S02]  /*3660*/  IMAD.SHL.U32 R3, R3, 0x20, RZ ;  /* 0x0000002003037824 */ /* 0x000fe400078e00ff */
[----:B------:R2:W-:Y:S04]  /*3670*/  ATOMS.OR RZ, [UR5+0x14], R2 ;  /* 0x00001402ffff798c */ /* 0x0005e8000b000005 */
[----:B------:R2:W-:Y:S04]  /*3680*/  ATOMS.OR RZ, [UR5+0x18], R0 ;  /* 0x00001800ffff798c */ /* 0x0005e8000b000005 */
[----:B------:R2:W-:Y:S01]  /*3690*/  STS [UR6+0x120], R3 ;  /* 0x00012003ff007988 */ /* 0x0005e20008000806 */
[----:B------:R-:W-:Y:S05]  /*36a0*/  BRA `(.L_x_48) ;  /* 0x0000000000107947 */ /* 0x000fea0003800000 */
.L_x_47:
[----:B------:R-:W-:Y:S02]  /*36b0*/  MOV R0, 0xffffffff ;  /* 0xffffffff00007802 */ /* 0x000fe40000000f00 */
[----:B------:R-:W-:-:S03]  /*36c0*/  MOV R2, 0x36f0 ;  /* 0x000036f000027802 */ /* 0x000fc60000000f00 */
[----:B------:R2:W-:Y:S04]  /*36d0*/  STS [UR6+0x120], R0 ;  /* 0x00012000ff007988 */ /* 0x0005e80008000806 */
[----:B-12--5:R-:W-:Y:S05]  /*36e0*/  CALL.REL.NOINC `($__internal_1_$__cuda_sm10x_tcgen05_guardrail_trap_phase_invalid_during_alloc) ;  /* 0x0000006800ac7944 */ /* 0x026fea0003c00000 */
.L_x_48:
[----:B------:R-:W-:Y:S05]  /*36f0*/  WARPSYNC.ALL ;  /* 0x0000000000007948 */ /* 0x000fea0003800000 */
[----:B------:R-:W3:Y:S01]  /*3700*/  S2UR UR4, SR_CgaCtaId ;  /* 0x00000000000479c3 */ /* 0x000ee20000008800 */
[----:B------:R-:W-:Y:S01]  /*3710*/  UMOV UR21, 0x400 ;  /* 0x0000040000157882 */ /* 0x000fe20000000000 */
[----:B------:R-:W-:-:S06]  /*3720*/  NOP ;  /* 0x0000000000007918 */ /* 0x000fcc0000000000 */
[----:B------:R-:W-:Y:S06]  /*3730*/  BAR.ARV 0x6, 0xa0 ;  /* 0x0182800000007b1d */ /* 0x000fec0000002000 */
[----:B------:R-:W4:Y:S01]  /*3740*/  LDCU UR5, c[0x0][0x390] ;  /* 0x00007200ff0577ac */ /* 0x000f220008000800 */
[----:B------:R-:W-:Y:S01]  /*3750*/  IMAD.MOV.U32 R8, RZ, RZ, 0x1 ;  /* 0x00000001ff087424 */ /* 0x000fe200078e00ff */
[----:B------:R-:W1:Y:S01]  /*3760*/  LDCU UR7, c[0x0][0x390] ;  /* 0x00007200ff0777ac */ /* 0x000e620008000800 */
[----:B------:R-:W-:Y:S01]  /*3770*/  UMOV UR24, URZ ;  /* 0x000000ff00187c82 */ /* 0x000fe20008000000 */
[----:B------:R-:W-:Y:S01]  /*3780*/  UMOV UR18, URZ ;  /* 0x000000ff00127c82 */ /* 0x000fe20008000000 */
[----:B---3--:R-:W-:Y:S01]  /*3790*/  ULEA UR21, UR4, UR21, 0x18 ;  /* 0x0000001504157291 */ /* 0x008fe2000f8ec0ff */
[----:B------:R-:W-:Y:S01]  /*37a0*/  UMOV UR32, 0x0 ;  /* 0x0000000000207882 */ /* 0x000fe20000000000 */
[----:B------:R-:W-:-:S02]  /*37b0*/  UMOV UR33, 0x8118910 ;  /* 0x0811891000217882 */ /* 0x000fc40000000000 */
[----:B------:R-:W-:Y:S02]  /*37c0*/  UIADD3 UR4, UPT, UPT, UR21, 0x8400, URZ ;  /* 0x0000840015047890 */ /* 0x000fe4000fffe0ff */
[----:B------:R-:W-:Y:S02]  /*37d0*/  UIADD3 UR6, UPT, UPT, UR21, 0x28400, URZ ;  /* 0x0002840015067890 */ /* 0x000fe4000fffe0ff */
[----:B----4-:R-:W-:Y:S01]  /*37e0*/  UIADD3 UR5, UPT, UPT, UR5, 0x1f, URZ ;  /* 0x0000001f05057890 */ /* 0x010fe2000fffe0ff */
[----:B------:R-:W2:Y:S01]  /*37f0*/  LDS R9, [UR21+0x120] ;  /* 0x00012015ff097984 */ /* 0x000ea20008000800 */
[----:B------:R-:W-:Y:S02]  /*3800*/  USHF.R.U32.HI UR22, URZ, 0x4, UR4 ;  /* 0x00000004ff167899 */ /* 0x000fe40008011604 */
[----:B------:R-:W-:Y:S02]  /*3810*/  USHF.R.S32.HI UR34, URZ, 0x1f, UR5 ;  /* 0x0000001fff227899 */ /* 0x000fe40008011405 */
[----:B------:R-:W-:-:S02]  /*3820*/  USHF.R.U32.HI UR4, URZ, 0x4, UR6 ;  /* 0x00000004ff047899 */ /* 0x000fc40008011606 */
[----:B------:R-:W-:Y:S02]  /*3830*/  ULEA.HI UR34, UR34, UR5, URZ, 0x5 ;  /* 0x0000000522227291 */ /* 0x000fe4000f8f28ff */
[----:B------:R-:W-:Y:S02]  /*3840*/  UIADD3 UR35, UPT, UPT, UR21, 0xd8, URZ ;  /* 0x000000d815237890 */ /* 0x000fe4000fffe0ff */
[----:B------:R-:W-:Y:S02]  /*3850*/  USHF.R.S32.HI UR34, URZ, 0x5, UR34 ;  /* 0x00000005ff227899 */ /* 0x000fe40008011422 */
[----:B------:R-:W-:Y:S02]  /*3860*/  ULOP3.LUT UR22, UR22, 0x3fff, URZ, 0xc0, !UPT ;  /* 0x00003fff16167892 */ /* 0x000fe4000f8ec0ff */
[----:B------:R-:W-:Y:S02]  /*3870*/  UISETP.LT.AND UP0, UPT, UR34, 0x1, UPT ;  /* 0x000000012200788c */ /* 0x000fe4000bf01270 */
[----:B------:R-:W-:-:S02]  /*3880*/  ULOP3.LUT UR4, UR4, 0x3fff, URZ, 0xc0, !UPT ;  /* 0x00003fff04047892 */ /* 0x000fc4000f8ec0ff */
[----:B------:R-:W-:Y:S02]  /*3890*/  USEL UR36, UR34, 0x1, !UP0 ;  /* 0x0000000122247887 */ /* 0x000fe4000c000000 */
[----:B------:R-:W-:Y:S02]  /*38a0*/  UPRMT UR35, URZ, 0x654, UR35 ;  /* 0x00000654ff237896 */ /* 0x000fe40008000023 */
[----:B------:R-:W-:Y:S02]  /*38b0*/  ULOP3.LUT UR22, UR22, 0x1000000, URZ, 0xfc, !UPT ;  /* 0x0100000016167892 */ /* 0x000fe4000f8efcff */
[----:B------:R-:W-:Y:S02]  /*38c0*/  ULOP3.LUT UR23, UR4, 0x1000000, URZ, 0xfc, !UPT ;  /* 0x0100000004177892 */ /* 0x000fe4000f8efcff */
[----:B------:R-:W-:Y:S02]  /*38d0*/  UIADD3 UR36, UPT, UPT, -UR36, URZ, URZ ;  /* 0x000000ff24247290 */ /* 0x000fe4000fffe1ff */
[----:B-1----:R-:W-:Y:S01]  /*38e0*/  UISETP.GE.AND UP4, UPT, UR7, 0x1, UPT ;  /* 0x000000010700788c */ /* 0x002fe2000bf86270 */
[----:B------:R-:W-:Y:S01]  /*38f0*/  UMOV UR30, 0x0 ;  /* 0x00000000001e7882 */ /* 0x000fe20000000000 */
[----:B------:R-:W-:Y:S01]  /*3900*/  UMOV UR31, 0x8118910 ;  /* 0x08118910001f7882 */ /* 0x000fe20000000000 */
[----:B------:R-:W-:Y:S01]  /*3910*/  UMOV UR28, 0x0 ;  /* 0x00000000001c7882 */ /* 0x000fe20000000000 */
[----:B------:R-:W-:Y:S01]  /*3920*/  UMOV UR29, 0x8118910 ;  /* 0x08118910001d7882 */ /* 0x000fe20000000000 */
[----:B------:R-:W-:Y:S01]  /*3930*/  UMOV UR26, 0x0 ;  /* 0x00000000001a7882 */ /* 0x000fe20000000000 */
[----:B------:R-:W-:Y:S01]  /*3940*/  UMOV UR27, 0x8118910 ;  /* 0x08118910001b7882 */ /* 0x000fe20000000000 */
[C---:B--2---:R-:W-:Y:S01]  /*3950*/  VIADD R3, R9.reuse, 0x40 ;  /* 0x0000004009037836 */ /* 0x044fe20000000000 */
[----:B------:R-:W-:-:S04]  /*3960*/  LOP3.LUT R2, R9, 0xffff, RZ, 0xc0, !PT ;  /* 0x0000ffff09027812 */ /* 0x000fc800078ec0ff */
[----:B------:R-:W-:-:S05]  /*3970*/  LOP3.LUT R3, R3, 0xffff, RZ, 0xc0, !PT ;  /* 0x0000ffff03037812 */ /* 0x000fca00078ec0ff */
[----:B------:R1:W-:Y:S02]  /*3980*/  STL.64 [R1], R2 ;  /* 0x0000000201007387 */ /* 0x0003e40000100a00 */
[----:B-1----:R-:W-:-:S07]  /*3990*/  CS2R R2, SRZ ;  /* 0x0000000000027805 */ /* 0x002fce000001ff00 */
.L_x_57:
[----:B-1----:R-:W-:-:S04]  /*39a0*/  SHF.L.U32 R4, R3, 0x1f, RZ ;  /* 0x0000001f03047819 */ /* 0x002fc800000006ff */
[----:B------:R-:W1:Y:S02]  /*39b0*/  SYNCS.PHASECHK.TRANS64.TRYWAIT P0, [UR21+0xd0], R4 ;  /* 0x0000d004ff0075a7 */ /* 0x000e640008001115 */
[----:B-12-4-:R-:W-:Y:S05]  /*39c0*/  @!P0 BRA `(.L_x_51) ;  /* 0x0000006000188947 */ /* 0x016fea0003800000 */
.L_x_150:
[----:B-1----:R-:W1:Y:S01]  /*39d0*/  LDS.128 R4, [UR21+0x110] ;  /* 0x00011015ff047984 */ /* 0x002e620008000c00 */
[----:B------:R-:W-:Y:S01]  /*39e0*/  ULEA UR25, UR24, UR21, 0x3 ;  /* 0x0000001518197291 */ /* 0x000fe2000f8e18ff */
[----:B------:R-:W-:Y:S01]  /*39f0*/  SHF.L.U32 R0, R8, 0x1f, RZ ;  /* 0x0000001f08007819 */ /* 0x000fe200000006ff */
[----:B------:R-:W-:Y:S01]  /*3a00*/  @!PT LDS RZ, [RZ] ;  /* 0x00000000fffff984 */ /* 0x000fe20000000800 */
[----:B------:R-:W-:Y:S01]  /*3a10*/  @!PT LDS RZ, [RZ] ;  /* 0x00000000fffff984 */ /* 0x000fe20000000800 */
[----:B------:R-:W-:Y:S01]  /*3a20*/  @!PT LDS RZ, [RZ] ;  /* 0x00000000fffff984 */ /* 0x000fe20000000800 */
[----:B------:R-:W-:Y:S01]  /*3a30*/  @!PT LDS RZ, [RZ] ;  /* 0x00000000fffff984 */ /* 0x000fe20000000800 */
[----:B------:R2:W-:Y:S06]  /*3a40*/  MEMBAR.ALL.CTA ;  /* 0x0000000000007992 */ /* 0x0005ec0000008000 */
[----:B--2---:R-:W2:Y:S02]  /*3a50*/  FENCE.VIEW.ASYNC.S ;  /* 0x00000000000073c6 */ /* 0x004ea40000000000 */
[----:B--2---:R-:W-:Y:S01]  /*3a60*/  SYNCS.ARRIVE.TRANS64.RED.A1T0 RZ, [UR35], RZ ;  /* 0x000000ffffff79a7 */ /* 0x004fe20008100423 */
[----:B------:R-:W2:Y:S01]  /*3a70*/  SYNCS.PHASECHK.TRANS64.TRYWAIT P0, [UR25+0xf0], R0 ;  /* 0x0000f000ff0075a7 */ /* 0x000ea20008001119 */
[----:B-1----:R-:W-:Y:S01]  /*3a80*/  LOP3.LUT P3, RZ, R6, 0x1, RZ, 0xc0, !PT ;  /* 0x0000000106ff7812 */ /* 0x002fe2000786c0ff */
[----:B--2---:R-:W-:-:S12]  /*3a90*/  @!P0 BRA `(.L_x_52) ;  /* 0x0000005c00fc8947 */ /* 0x004fd80003800000 */
.L_x_152:
[----:B------:R-:W-:Y:S05]  /*3aa0*/  BRA.U !UP4, `(.L_x_53) ;  /* 0x000000010cf87547 */ /* 0x000fea000b800000 */
[----:B-1----:R-:W-:Y:S01]  /*3ab0*/  IMAD.U32 R0, RZ, RZ, UR24 ;  /* 0x00000018ff007e24 */ /* 0x002fe2000f8e00ff */
[----:B------:R-:W-:-:S04]  /*3ac0*/  ULEA UR4, UR18, UR21, 0x3 ;  /* 0x0000001512047291 */ /* 0x000fc8000f8e18ff */
[----:B------:R-:W-:-:S05]  /*3ad0*/  LEA R0, R0, R1, 0x2 ;  /* 0x0000000100007211 */ /* 0x000fca00078e10ff */
[----:B------:R1:W5:Y:S01]  /*3ae0*/  LDL R4, [R0] ;  /* 0x0000000000047983 */ /* 0x0003620000100800 */
[----:B------:R-:W-:Y:S01]  /*3af0*/  UPLOP3.LUT UP2, UPT, UPT, UPT, UPT, 0x40, 0x4 ;  /* 0x000000000004789c */ /* 0x000fe20003f4e870 */
[----:B------:R-:W-:Y:S01]  /*3b00*/  UMOV UR20, UR36 ;  /* 0x0000002400147c82 */ /* 0x000fe20008000000 */
[----:B------:R-:W-:Y:S01]  /*3b10*/  UMOV UR19, UR34 ;  /* 0x0000002200137c82 */ /* 0x000fe20008000000 */
[----:B------:R-:W-:Y:S01]  /*3b20*/  UMOV UR5, UR18 ;  /* 0x0000001200057c82 */ /* 0x000fe20008000000 */
[----:B-1----:R-:W-:-:S04]  /*3b30*/  SHF.L.U32 R0, R2, 0x1f, RZ ;  /* 0x0000001f02007819 */ /* 0x002fc800000006ff */
[----:B------:R1:W2:Y:S03]  /*3b40*/  SYNCS.PHASECHK.TRANS64.TRYWAIT P2, [UR4], R0 ;  /* 0x00000000ff0075a7 */ /* 0x0002a60008041104 */
.L_x_56:
[----:B------:R-:W-:Y:S02]  /*3b50*/  UIADD3 UR20, UPT, UPT, UR20, 0x1, URZ ;  /* 0x0000000114147890 */ /* 0x000fe4000fffe0ff */
[----:B------:R-:W-:Y:S02]  /*3b60*/  ULEA UR17, UR5, UR21, 0x3 ;  /* 0x0000001505117291 */ /* 0x000fe4000f8e18ff */
[----:B------:R-:W-:Y:S01]  /*3b70*/  UISETP.NE.AND UP3, UPT, UR20, URZ, UPT ;  /* 0x000000ff1400728c */ /* 0x000fe2000bf65270 */
[----:B--234-:R-:W-:Y:S10]  /*3b80*/  @P2 BRA `(.L_x_54) ;  /* 0x00000000000c2947 */ /* 0x01cff40003800000 */
[----:B------:R-:W-:Y:S04]  /*3b90*/  SHF.L.U32 R5, R2, 0x1f, RZ ;  /* 0x0000001f02057819 */ /* 0x000fe800000006ff */
[----:B------:R-:W2:Y:S02]  /*3ba0*/  SYNCS.PHASECHK.TRANS64.TRYWAIT P0, [UR17], R5 ;  /* 0x00000005ff0075a7 */ /* 0x000ea40008001111 */
[----:B--2---:R-:W-:Y:S05]  /*3bb0*/  @!P0 BRA `(.L_x_55) ;  /* 0x0000005c00cc8947 */ /* 0x004fea0003800000 */
.L_x_54:
[----:B------:R-:W-:Y:S01]  /*3bc0*/  UISETP.NE.AND UP0, UPT, UR19, 0x1, UPT ;  /* 0x000000011300788c */ /* 0x000fe2000bf05270 */
[----:B------:R-:W-:Y:S01]  /*3bd0*/  PLOP3.LUT P2, PT, PT, PT, PT, 0x80, 0x8 ;  /* 0x000000000008781c */ /* 0x000fe20003f4f070 */
[----:B------:R-:W-:Y:S01]  /*3be0*/  UIADD3 UR4, UPT, UPT, UR5, 0x1, URZ ;  /* 0x0000000105047890 */ /* 0x000fe2000fffe0ff */
[----:B------:R-:W-:Y:S11]  /*3bf0*/  ELECT P1, URZ, PT ;  /* 0x0000000000ff782f */ /* 0x000ff60003820000 */
[----:B------:R-:W-:Y:S02]  /*3c00*/  @!UPT UIADD3 URZ, UPT, UPT, URZ, URZ, URZ ;  /* 0x000000fffffff290 */ /* 0x000fe4000fffe0ff */
[----:B-----5:R-:W-:Y:S01]  /*3c10*/  @P1 R2UR.BROADCAST UR8, R4 ;  /* 0x00000000040812ca */ /* 0x020fe200008e0000 */
[----:B------:R-:W-:Y:S01]  /*3c20*/  UISETP.NE.AND UP1, UPT, UR4, 0x8, UPT ;  /* 0x000000080400788c */ /* 0x000fe2000bf25270 */
[----:B------:R-:W-:Y:S01]  /*3c30*/  PLOP3.LUT P0, PT, PT, PT, UP0, 0x80, 0x8 ;  /* 0x000000000008781c */ /* 0x000fe20003f0f008 */
[----:B------:R-:W-:Y:S02]  /*3c40*/  ULEA UR10, UR5, UR23, 0x9 ;  /* 0x00000017050a7291 */ /* 0x000fe4000f8e48ff */
[----:B------:R-:W-:Y:S02]  /*3c50*/  USEL UR6, URZ, 0x1, UP1 ;  /* 0x00000001ff067887 */ /* 0x000fe40008800000 */
[----:B------:R-:W-:Y:S02]  /*3c60*/  USEL UR18, UR4, URZ, UP1 ;  /* 0x000000ff04127287 */ /* 0x000fe40008800000 */
[----:B------:R-:W-:Y:S02]  /*3c70*/  ULEA UR14, UR5, UR22, 0xa ;  /* 0x00000016050e7291 */ /* 0x000fe4000f8e50ff */
[----:B------:R-:W-:Y:S01]  /*3c80*/  @UP0 ULEA UR4, UR18, UR21, 0x3 ;  /* 0x0000001512040291 */ /* 0x000fe2000f8e18ff */
[----:B------:R-:W-:Y:S01]  /*3c90*/  LOP3.LUT R2, R2, UR6, RZ, 0x3c, !PT ;  /* 0x0000000602027c12 */ /* 0x000fe2000f8e3cff */
[----:B------:R-:W-:Y:S02]  /*3ca0*/  UIADD3 UR6, UPT, UPT, UR10, 0x40, URZ ;  /* 0x000000400a067890 */ /* 0x000fe4000fffe0ff */
[----:B------:R-:W-:Y:S01]  /*3cb0*/  UIADD3 UR12, UPT, UPT, UR10, 0x80, URZ ;  /* 0x000000800a0c7890 */ /* 0x000fe2000fffe0ff */
[----:B-1----:R-:W-:Y:S01]  /*3cc0*/  @P0 SHF.L.U32 R0, R2, 0x1f, RZ ;  /* 0x0000001f02000819 */ /* 0x002fe200000006ff */
[----:B------:R-:W-:Y:S01]  /*3cd0*/  UIADD3 UR19, UPT, UPT, UR19, -0x1, URZ ;  /* 0xffffffff13137890 */ /* 0x000fe2000fffe0ff */
[----:B------:R-:W-:Y:S02]  /*3ce0*/  UMOV UR11, 0x20004020 ;  /* 0x20004020000b7882 */ /* 0x000fe40000000000 */
[----:B------:R3:W4:Y:S01]  /*3cf0*/  @P0 SYNCS.PHASECHK.TRANS64.TRYWAIT P2, [UR4], R0 ;  /* 0x00000000ff0005a7 */ /* 0x0007220008041104 */
[----:B------:R-:W-:Y:S11]  /*3d00*/  ELECT P0, URZ, PT ;  /* 0x0000000000ff782f */ /* 0x000ff60003800000 */
[----:B------:R-:W-:Y:S02]  /*3d10*/  @!UPT UIADD3 URZ, UPT, UPT, URZ, URZ, URZ ;  /* 0x000000fffffff290 */ /* 0x000fe4000fffe0ff */
[C---:B------:R-:W-:Y:S01]  /*3d20*/  @P0 R2UR.BROADCAST UR16, R4.reuse ;  /* 0x00000000041002ca */ /* 0x040fe200008e0000 */
[----:B------:R-:W-:Y:S01]  /*3d30*/  UIADD3 UR4, UPT, UPT, UR14, 0x40, URZ ;  /* 0x000000400e047890 */ /* 0x000fe2000fffe0ff */
[----:B------:R-:W-:Y:S01]  /*3d40*/  ELECT P0, URZ, PT ;  /* 0x0000000000ff782f */ /* 0x000fe20003800000 */
[----:B------:R-:W-:Y:S01]  /*3d50*/  UMOV UR15, 0x20004020 ;  /* 0x20004020000f7882 */ /* 0x000fe20000000000 */
[----:B------:R-:W-:Y:S01]  /*3d60*/  UMOV UR7, 0x20004020 ;  /* 0x2000402000077882 */ /* 0x000fe20000000000 */
[----:B------:R1:W-:Y:S01]  /*3d70*/  UTCHMMA gdesc[UR14], gdesc[UR10], tmem[UR8], tmem[UR32], idesc[UR33], UP2 ;  /* 0x00ff200a0e0075ea */ /* 0x0003e20009000008 */
[----:B------:R-:W-:Y:S01]  /*3d80*/  UPLOP3.LUT UP2, UPT, UPT, UPT, UPT, 0x80, 0x8 ;  /* 0x000000000008789c */ /* 0x000fe20003f4f070 */
[----:B------:R-:W-:Y:S01]  /*3d90*/  UMOV UR5, 0x20004020 ;  /* 0x2000402000057882 */ /* 0x000fe20000000000 */
[----:B------:R-:W-:Y:S01]  /*3da0*/  UMOV UR13, 0x20004020 ;  /* 0x20004020000d7882 */ /* 0x000fe20000000000 */
[----:B------:R-:W-:Y:S04]  /*3db0*/  UMOV UR9, 0x20004020 ;  /* 0x2000402000097882 */ /* 0x000fe80000000000 */
[----:B------:R2:W-:Y:S01]  /*3dc0*/  UTCHMMA gdesc[UR4], gdesc[UR6], tmem[UR16], tmem[UR30], idesc[UR31], UPT ;  /* 0x00ff1e06040075ea */ /* 0x0005e2000b800010 */
[----:B-1----:R-:W-:Y:S01]  /*3dd0*/  UIADD3 UR8, UPT, UPT, UR14, 0x80, URZ ;  /* 0x000000800e087890 */ /* 0x002fe2000fffe0ff */
[C---:B------:R-:W-:Y:S02]  /*3de0*/  @P0 R2UR.BROADCAST UR15, R4.reuse ;  /* 0x00000000040f02ca */ /* 0x040fe400008e0000 */
[----:B------:R-:W-:Y:S01]  /*3df0*/  ELECT P0, URZ, PT ;  /* 0x0000000000ff782f */ /* 0x000fe20003800000 */
[----:B------:R-:W-:Y:S02]  /*3e00*/  UIADD3 UR10, UPT, UPT, UR10, 0xc0, URZ ;  /* 0x000000c00a0a7890 */ /* 0x000fe4000fffe0ff */
[----:B--2---:R-:W-:Y:S10]  /*3e10*/  UIADD3 UR6, UPT, UPT, UR14, 0xc0, URZ ;  /* 0x000000c00e067890 */ /* 0x004ff4000fffe0ff */
[----:B------:R-:W-:Y:S01]  /*3e20*/  @P0 R2UR.BROADCAST UR14, R4 ;  /* 0x00000000040e02ca */ /* 0x000fe200008e0000 */
[----:B------:R-:W-:Y:S01]  /*3e30*/  UIADD3 UR4, UPT, UPT, UR17, 0x40, URZ ;  /* 0x0000004011047890 */ /* 0x000fe2000fffe0ff */
[----:B------:R-:W-:Y:S01]  /*3e40*/  UMOV UR5, UR18 ;  /* 0x0000001200057c82 */ /* 0x000fe20008000000 */
[----:B------:R3:W-:Y:S10]  /*3e50*/  UTCHMMA gdesc[UR8], gdesc[UR12], tmem[UR15], tmem[UR28], idesc[UR29], UPT ;  /* 0x00ff1c0c080075ea */ /* 0x0007f4000b80000f */
[----:B------:R3:W-:Y:S01]  /*3e60*/  UTCHMMA gdesc[UR6], gdesc[UR10], tmem[UR14], tmem[UR26], idesc[UR27], UPT ;  /* 0x00ff1a0a060075ea */ /* 0x0007e2000b80000e */
[----:B------:R3:W-:Y:S01]  /*3e70*/  UTCBAR [UR4], URZ ;  /* 0x000000ff040073e9 */ /* 0x0007e200080000ff */
[----:B------:R-:W-:Y:S05]  /*3e80*/  BRA.U UP3, `(.L_x_56) ;  /* 0xfffffffd03307547 */ /* 0x000fea000b83ffff */
.L_x_53:
[----:B---3--:R-:W-:Y:S01]  /*3e90*/  UIADD3 UR4, UPT, UPT, UR24, 0x1, URZ ;  /* 0x0000000118047890 */ /* 0x008fe2000fffe0ff */
[----:B------:R-:W-:Y:S01]  /*3ea0*/  LOP3.LUT R3, R3, 0x1, RZ, 0x3c, !PT ;  /* 0x0000000103037812 */ /* 0x000fe200078e3cff */
[----:B------:R-:W-:Y:S02]  /*3eb0*/  UIADD3 UR5, UPT, UPT, UR25, 0xe0, URZ ;  /* 0x000000e019057890 */ /* 0x000fe4000fffe0ff */
[----:B------:R-:W-:-:S04]  /*3ec0*/  UISETP.NE.AND UP0, UPT, UR4, 0x2, UPT ;  /* 0x000000020400788c */ /* 0x000fc8000bf05270 */
[----:B------:R-:W-:Y:S02]  /*3ed0*/  USEL UR6, URZ, 0x1, UP0 ;  /* 0x00000001ff067887 */ /* 0x000fe40008000000 */
[----:B------:R-:W-:Y:S01]  /*3ee0*/  USEL UR24, UR4, URZ, UP0 ;  /* 0x000000ff04187287 */ /* 0x000fe20008000000 */
[----:B------:R2:W-:Y:S03]  /*3ef0*/  UTCBAR [UR5], URZ ;  /* 0x000000ff050073e9 */ /* 0x0005e600080000ff */
[----:B------:R-:W-:Y:S01]  /*3f00*/  LOP3.LUT R8, R8, UR6, RZ, 0x3c, !PT ;  /* 0x0000000608087c12 */ /* 0x000fe2000f8e3cff */
[----:B------:R-:W-:Y:S07]  /*3f10*/  @P3 BRA `(.L_x_57) ;  /* 0xfffffff800a03947 */ /* 0x000fee000383ffff */
[----:B------:R-:W3:Y:S01]  /*3f20*/  S2UR UR6, SR_CgaCtaId ;  /* 0x00000000000679c3 */ /* 0x000ee20000008800 */
[----:B------:R-:W-:Y:S01]  /*3f30*/  ELECT P0, URZ, PT ;  /* 0x0000000000ff782f */ /* 0x000fe20003800000 */
[----:B-1----:R-:W-:Y:S01]  /*3f40*/  IMAD.MOV.U32 R0, RZ, RZ, 0x1 ;  /* 0x00000001ff007424 */ /* 0x002fe200078e00ff */
[----:B------:R-:W-:Y:S01]  /*3f50*/  UIADD3 UR21, UPT, UPT, UR21, 0xf0, URZ ;  /* 0x000000f015157890 */ /* 0x000fe2000fffe0ff */
[----:B------:R-:W-:Y:S01]  /*3f60*/  SHF.L.U32 R2, R8, 0x1f, RZ ;  /* 0x0000001f08027819 */ /* 0x000fe200000006ff */
[----:B------:R-:W-:-:S03]  /*3f70*/  UMOV UR4, 0x40 ;  /* 0x0000004000047882 */ /* 0x000fc60000000000 */
[----:B------:R-:W-:Y:S01]  /*3f80*/  UVIRTCOUNT.DEALLOC.SMPOOL 0x80 ;  /* 0x000000800000784c */ /* 0x000fe20000000000 */
[----:B---3--:R-:W-:Y:S02]  /*3f90*/  ULEA UR6, UR6, UR4, 0x18 ;  /* 0x0000000406067291 */ /* 0x008fe4000f8ec0ff */
[----:B------:R-:W-:-:S07]  /*3fa0*/  ULEA UR4, UR24, UR21, 0x3 ;  /* 0x0000001518047291 */ /* 0x000fce000f8e18ff */
[----:B------:R1:W-:Y:S02]  /*3fb0*/  @P0 STS.U8 [UR6+0x1c], R0 ;  /* 0x00001c00ff000988 */ /* 0x0003e40008000006 */
[----:B------:R-:W3:Y:S02]  /*3fc0*/  SYNCS.PHASECHK.TRANS64.TRYWAIT P0, [UR4], R2 ;  /* 0x00000002ff0075a7 */ /* 0x000ee40008001104 */
[----:B-1-3--:R-:W-:Y:S05]  /*3fd0*/  @!P0 BRA `(.L_x_58) ;  /* 0x0000005800dc8947 */ /* 0x00afea0003800000 */
.L_x_155:
[----:B------:R-:W-:-:S04]  /*3fe0*/  UIADD3 UR4, UPT, UPT, UR24, 0x1, URZ ;  /* 0x0000000118047890 */ /* 0x000fc8000fffe0ff */
[----:B------:R-:W-:-:S04]  /*3ff0*/  UISETP.NE.AND UP0, UPT, UR4, 0x2, UPT ;  /* 0x000000020400788c */ /* 0x000fc8000bf05270 */
[----:B--2---:R-:W-:Y:S02]  /*4000*/  USEL UR5, URZ, 0x1, UP0 ;  /* 0x00000001ff057887 */ /* 0x004fe40008000000 */
[----:B------:R-:W-:-:S04]  /*4010*/  USEL UR4, UR4, URZ, UP0 ;  /* 0x000000ff04047287 */ /* 0x000fc80008000000 */
[----:B------:R-:W-:Y:S01]  /*4020*/  ULEA UR4, UR4, UR21, 0x3 ;  /* 0x0000001504047291 */ /* 0x000fe2000f8e18ff */
[----:B-1----:R-:W-:-:S04]  /*4030*/  LOP3.LUT R2, R8, UR5, RZ, 0x3c, !PT ;  /* 0x0000000508027c12 */ /* 0x002fc8000f8e3cff */
[----:B------:R-:W-:-:S04]  /*4040*/  SHF.L.U32 R2, R2, 0x1f, RZ ;  /* 0x0000001f02027819 */ /* 0x000fc800000006ff */
[----:B------:R-:W1:Y:S02]  /*4050*/  SYNCS.PHASECHK.TRANS64.TRYWAIT P0, [UR4], R2 ;  /* 0x00000002ff0075a7 */ /* 0x000e640008001104 */
[----:B-1----:R-:W-:Y:S05]  /*4060*/  @!P0 BRA `(.L_x_59) ;  /* 0x0000005800d08947 */ /* 0x002fea0003800000 */
.L_x_157:
[----:B------:R-:W-:Y:S01]  /*4070*/  NOP ;  /* 0x0000000000007918 */ /* 0x000fe20000000000 */
[----:B-1----:R-:W1:Y:S01]  /*4080*/  LDS R0, [UR6+0x14] ;  /* 0x00001406ff007984 */ /* 0x002e620008000800 */
[----:B------:R-:W-:Y:S01]  /*4090*/  LOP3.LUT R3, R9, 0xffff, RZ, 0xc0, !PT ;  /* 0x0000ffff09037812 */ /* 0x000fe200078ec0ff */
[----:B------:R-:W-:-:S03]  /*40a0*/  IMAD.MOV.U32 R2, RZ, RZ, 0xffff ;  /* 0x0000ffffff027424 */ /* 0x000fc600078e00ff */
[----:B------:R-:W-:-:S04]  /*40b0*/  SHF.R.U32.HI R3, RZ, 0x5, R3 ;  /* 0x00000005ff037819 */ /* 0x000fc80000011603 */
[----:B------:R-:W-:-:S04]  /*40c0*/  SHF.L.U32 R2, R2, R3, RZ ;  /* 0x0000000302027219 */ /* 0x000fc800000006ff */
[----:B-1----:R-:W-:-:S04]  /*40d0*/  LOP3.LUT R0, R0, R2, RZ, 0xc0, !PT ;  /* 0x0000000200007212 */ /* 0x002fc800078ec0ff */
[----:B------:R-:W-:Y:S01]  /*40e0*/  ISETP.NE.AND P0, PT, R0, R2, PT ;  /* 0x000000020000720c */ /* 0x000fe20003f05270 */
[----:B------:R-:W-:-:S05]  /*40f0*/  IMAD.MOV.U32 R0, RZ, RZ, 0x1 ;  /* 0x00000001ff007424 */ /* 0x000fca00078e00ff */
[----:B------:R-:W-:-:S07]  /*4100*/  SHF.L.U32 R0, R0, R3, RZ ;  /* 0x0000000300007219 */ /* 0x000fce00000006ff */
[----:B------:R-:W-:Y:S05]  /*4110*/  @P0 BRA `(.L_x_60) ;  /* 0x00000000005c0947 */ /* 0x000fea0003800000 */
[----:B------:R-:W1:Y:S02]  /*4120*/  LDS R3, [UR6+0x18] ;  /* 0x00001806ff037984 */ /* 0x000e640008000800 */
[----:B-1----:R-:W-:-:S04]  /*4130*/  LOP3.LUT R3, R3, R0, RZ, 0xc0, !PT ;  /* 0x0000000003037212 */ /* 0x002fc800078ec0ff */
[----:B------:R-:W-:-:S13]  /*4140*/  ISETP.NE.AND P0, PT, R3, R0, PT ;  /* 0x000000000300720c */ /* 0x000fda0003f05270 */
[----:B------:R-:W-:Y:S05]  /*4150*/  @P0 BRA `(.L_x_61) ;  /* 0x0000000000400947 */ /* 0x000fea0003800000 */
[----:B------:R-:W-:Y:S01]  /*4160*/  R2UR UR4, R2 ;  /* 0x00000000020472ca */ /* 0x000fe200000e0000 */
[----:B------:R-:W1:Y:S01]  /*4170*/  S2R R3, SR_LANEID ;  /* 0x0000000000037919 */ /* 0x000e620000000000 */
[----:B------:R-:W-:-:S04]  /*4180*/  LOP3.LUT R0, RZ, R0, RZ, 0x33, !PT ;  /* 0x00000000ff007212 */ /* 0x000fc800078e33ff */
[----:B------:R-:W2:Y:S07]  /*4190*/  REDUX UR7, R0 ;  /* 0x00000000000773c4 */ /* 0x000eae0000000000 */
[----:B------:R-:W-:-:S03]  /*41a0*/  ULOP3.LUT UR5, URZ, UR4, URZ, 0x33, !UPT ;  /* 0x00000004ff057292 */ /* 0x000fc6000f8e33ff */
[----:B------:R-:W-:Y:S02]  /*41b0*/  VOTEU.ANY UR4, UPT, PT ;  /* 0x0000000000047886 */ /* 0x000fe400038e0100 */
[----:B------:R-:W-:Y:S01]  /*41c0*/  UFLO.U32 UR4, UR4 ;  /* 0x00000004000472bd */ /* 0x000fe200080e0000 */
[----:B------:R-:W-:-:S04]  /*41d0*/  IMAD.U32 R2, RZ, RZ, UR5 ;  /* 0x00000005ff027e24 */ /* 0x000fc8000f8e00ff */
[----:B------:R-:W3:Y:S02]  /*41e0*/  REDUX UR8, R2 ;  /* 0x00000000020873c4 */ /* 0x000ee40000000000 */
[----:B------:R1:W-:Y:S01]  /*41f0*/  UTCATOMSWS.AND URZ, UR5 ;  /* 0x0000000500ff79e3 */ /* 0x0003e20008000000 */
[----:B--2---:R-:W-:Y:S01]  /*4200*/  IMAD.U32 R0, RZ, RZ, UR7 ;  /* 0x00000007ff007e24 */ /* 0x004fe2000f8e00ff */
[----:B-1----:R-:W-:Y:S01]  /*4210*/  ISETP.EQ.U32.AND P0, PT, R3, UR4, PT ;  /* 0x0000000403007c0c */ /* 0x002fe2000bf02070 */
[----:B---3--:R-:W-:-:S12]  /*4220*/  IMAD.U32 R2, RZ, RZ, UR8 ;  /* 0x00000008ff027e24 */ /* 0x008fd8000f8e00ff */
[----:B------:R1:W-:Y:S04]  /*4230*/  @P0 ATOMS.AND RZ, [UR6+0x14], R2 ;  /* 0x00001402ffff098c */ /* 0x0003e8000a800006 */
[----:B------:R1:W-:Y:S01]  /*4240*/  @P0 ATOMS.AND RZ, [UR6+0x18], R0 ;  /* 0x00001800ffff098c */ /* 0x0003e2000a800006 */
[----:B------:R-:W-:Y:S05]  /*4250*/  BRA `(.L_x_62) ;  /* 0x0000000000147947 */ /* 0x000fea0003800000 */
.L_x_61:
[----:B------:R-:W-:Y:S02]  /*4260*/  MOV R2, 0x4280 ;  /* 0x0000428000027802 */ /* 0x000fe40000000f00 */
[----:B----45:R-:W-:Y:S05]  /*4270*/  CALL.REL.NOINC `($__internal_0_$__cuda_sm10x_tcgen05_guardrail_trap_col_being_dealloced_not_returned_by_alloc) ;  /* 0x0000005c00bc7944 */ /* 0x030fea0003c00000 */
[----:B------:R-:W-:Y:S05]  /*4280*/  BRA `(.L_x_62) ;  /* 0x0000000000087947 */ /* 0x000fea0003800000 */
.L_x_60:
[----:B------:R-:W-:Y:S02]  /*4290*/  MOV R2, 0x42b0 ;  /* 0x000042b000027802 */ /* 0x000fe40000000f00 */
[----:B----45:R-:W-:Y:S05]  /*42a0*/  CALL.REL.NOINC `($__internal_2_$__cuda_sm10x_tcgen05_guardrail_trap_unallocated_columns_being_dealloced) ;  /* 0x0000005c00c87944 */ /* 0x030fea0003c00000 */
.L_x_62:
[----:B------:R-:W-:Y:S01]  /*42b0*/  NOP ;  /* 0x0000000000007918 */ /* 0x000fe20000000000 */
[----:B------:R-:W-:Y:S05]  /*42c0*/  EXIT ;  /* 0x000000000000794d */ /* 0x000fea0003800000 */
.L_x_46:
[----:B------:R-:W2:Y:S01]  /*42d0*/  LDCU UR5, c[0x0][0x384] ;  /* 0x00007080ff0577ac */ /* 0x000ea20008000800 */
[----:B------:R-:W-:Y:S02]  /*42e0*/  UISETP.NE.OR UP0, UPT, UR18, 0x3, !UP3 ;  /* 0x000000031200788c */ /* 0x000fe4000df05670 */
[----:B--2---:R-:W-:-:S07]  /*42f0*/  UIADD3 UR5, UPT, UPT, UR5, 0x3f, URZ ;  /* 0x0000003f05057890 */ /* 0x004fce000fffe0ff */
[----:B------:R-:W-:Y:S05]  /*4300*/  BRA.U UP0, `(.L_x_63) ;  /* 0x0000001500807547 */ /* 0x000fea000b800000 */
[----:B------:R-:W-:Y:S01]  /*4310*/  USHF.R.S32.HI UR4, URZ, 0x1f, UR5 ;  /* 0x0000001fff047899 */ /* 0x000fe20008011405 */
[----:B------:R-:W2:Y:S01]  /*4320*/  S2UR UR12, SR_CgaCtaId ;  /* 0x00000000000c79c3 */ /* 0x000ea20000008800 */
[----:B------:R-:W3:Y:S01]  /*4330*/  LDCU UR50, c[0x0][0x370] ;  /* 0x00006e00ff3277ac */ /* 0x000ee20008000800 */
[----:B------:R-:W-:Y:S01]  /*4340*/  R2UR UR55, R53 ;  /* 0x00000000353772ca */ /* 0x000fe200000e0000 */
[----:B------:R-:W-:Y:S01]  /*4350*/  IMAD.MOV.U32 R10, RZ, RZ, 0x1 ;  /* 0x00000001ff0a7424 */ /* 0x000fe200078e00ff */
[----:B------:R-:W-:Y:S01]  /*4360*/  R2UR UR54, R54 ;  /* 0x00000000363672ca */ /* 0x000fe200000e0000 */
[----:B------:R-:W-:Y:S01]  /*4370*/  ULEA.HI UR4, UR4, UR5, URZ, 0x6 ;  /* 0x0000000504047291 */ /* 0x000fe2000f8f30ff */
[----:B------:R-:W-:Y:S01]  /*4380*/  IMAD.MOV.U32 R9, RZ, RZ, RZ ;  /* 0x000000ffff097224 */ /* 0x000fe200078e00ff */
[----:B------:R-:W3:Y:S01]  /*4390*/  LDCU.128 UR44, c[0x0][0xb10] ;  /* 0x00016200ff2c77ac */ /* 0x000ee20008000c00 */
[----:B------:R-:W4:Y:S01]  /*43a0*/  LDC.64 R14, c[0x0][0x348] ;  /* 0x0000d200ff0e7b82 */ /* 0x000f220000000a00 */
[----:B------:R-:W-:Y:S01]  /*43b0*/  USHF.R.S32.HI UR40, URZ, 0x6, UR4 ;  /* 0x00000006ff287899 */ /* 0x000fe20008011404 */
[----:B------:R-:W1:Y:S05]  /*43c0*/  LDCU UR48, c[0x0][0x374] ;  /* 0x00006e80ff3077ac */ /* 0x000e6a0008000800 */
[----:B------:R-:W-:Y:S01]  /*43d0*/  IMAD.U32 R2, RZ, RZ, UR40 ;  /* 0x00000028ff027e24 */ /* 0x000fe2000f8e00ff */
[----:B------:R-:W2:Y:S04]  /*43e0*/  LDCU.64 UR4, c[0x0][0x888] ;  /* 0x00011100ff0477ac */ /* 0x000ea80008000a00 */
[----:B------:R-:W-:Y:S01]  /*43f0*/  IABS R0, R2 ;  /* 0x0000000200007213 */ /* 0x000fe20000000000 */
[----:B------:R-:W1:Y:S03]  /*4400*/  LDCU.64 UR42, c[0x0][0x890] ;  /* 0x00011200ff2a77ac */ /* 0x000e660008000a00 */
[----:B------:R-:W-:Y:S01]  /*4410*/  R2UR UR38, R0 ;  /* 0x00000000002672ca */ /* 0x000fe200000e0000 */
[----:B------:R-:W4:Y:S01]  /*4420*/  LDCU UR30, c[0x0][0xb0c] ;  /* 0x00016180ff1e77ac */ /* 0x000f220008000800 */
[----:B------:R-:W4:Y:S01]  /*4430*/  LDCU UR64, c[0x0][0xb20] ;  /* 0x00016400ff4077ac */ /* 0x000f220008000800 */
[----:B------:R-:W4:Y:S10]  /*4440*/  LDCU UR41, c[0x0][0x388] ;  /* 0x00007100ff2977ac */ /* 0x000f340008000800 */
[----:B------:R-:W4:Y:S01]  /*4450*/  I2F.RP R0, UR38 ;  /* 0x0000002600007d06 */ /* 0x000f220008209400 */
[----:B--2---:R-:W-:Y:S01]  /*4460*/  UISETP.NE.U32.AND UP0, UPT, UR4, URZ, UPT ;  /* 0x000000ff0400728c */ /* 0x004fe2000bf05070 */
[----:B------:R-:W2:Y:S03]  /*4470*/  LDCU UR4, c[0x0][0xb30] ;  /* 0x00016600ff0477ac */ /* 0x000ea60008000800 */
[----:B------:R-:W-:Y:S01]  /*4480*/  UISETP.NE.AND.EX UP0, UPT, UR5, URZ, UPT, UP0 ;  /* 0x000000ff0500728c */ /* 0x000fe2000bf05300 */
[----:B------:R-:W-:Y:S01]  /*4490*/  UMOV UR31, 0x400 ;  /* 0x00000400001f7882 */ /* 0x000fe20000000000 */
[----:B---3--:R-:W-:-:S02]  /*44a0*/  UIMAD.WIDE.U32 UR8, UR50, UR44, URZ ;  /* 0x0000002c320872a5 */ /* 0x008fc4000f8e00ff */
[----:B-1----:R-:W-:Y:S01]  /*44b0*/  UIMAD.WIDE.U32 UR10, UR48, UR47, URZ ;  /* 0x0000002f300a72a5 */ /* 0x002fe2000f8e00ff */
[----:B------:R-:W-:Y:S01]  /*44c0*/  UMOV UR6, URZ ;  /* 0x000000ff00067c82 */ /* 0x000fe20008000000 */
[----:B----4-:R-:W1:Y:S01]  /*44d0*/  MUFU.RCP R0, R0 ;  /* 0x0000000000007308 */ /* 0x010e620000001000 */
[----:B------:R-:W-:Y:S02]  /*44e0*/  ULEA UR31, UR12, UR31, 0x18 ;  /* 0x0000001f0c1f7291 */ /* 0x000fe4000f8ec0ff */
[----:B------:R-:W-:Y:S02]  /*44f0*/  UP2UR UR62, UPR, URZ, 0x1 ;  /* 0x00000001ff3e7883 */ /* 0x000fe40008000000 */
[----:B------:R-:W-:Y:S02]  /*4500*/  UISETP.NE.AND UP0, UPT, UR39, 0x1, UPT ;  /* 0x000000012700788c */ /* 0x000fe4000bf05270 */
[----:B------:R-:W-:Y:S02]  /*4510*/  UISETP.NE.U32.AND UP0, UPT, UR42, URZ, UPT ;  /* 0x000000ff2a00728c */ /* 0x000fe4000bf05070 */
[----:B------:R-:W-:-:S02]  /*4520*/  UIADD3 UR58, UPT, UPT, UR31, 0x98, URZ ;  /* 0x000000981f3a7890 */ /* 0x000fc4000fffe0ff */
[----:B------:R-:W-:Y:S02]  /*4530*/  UIADD3 UR56, UPT, UPT, UR31, 0xd8, URZ ;  /* 0x000000d81f387890 */ /* 0x000fe4000fffe0ff */
[----:B------:R-:W-:Y:S02]  /*4540*/  UIADD3 UR33, UPT, UPT, UR31, 0x80, URZ ;  /* 0x000000801f217890 */ /* 0x000fe4000fffe0ff */
[----:B------:R-:W-:Y:S01]  /*4550*/  UIADD3 UR25, UPT, UPT, UR31, 0x88, URZ ;  /* 0x000000881f197890 */ /* 0x000fe2000fffe0ff */
[----:B-1----:R-:W-:Y:S01]  /*4560*/  VIADD R0, R0, 0xffffffe ;  /* 0x0ffffffe00007836 */ /* 0x002fe20000000000 */
[----:B------:R-:W-:Y:S02]  /*4570*/  UIADD3 UR17, UPT, UPT, UR31, 0x90, URZ ;  /* 0x000000901f117890 */ /* 0x000fe4000fffe0ff */
[----:B------:R-:W-:Y:S01]  /*4580*/  UISETP.GE.AND UP3, UPT, UR39, 0x1, UPT ;  /* 0x000000012700788c */ /* 0x000fe2000bf66270 */
[----:B------:R-:W-:Y:S02]  /*4590*/  UMOV UR53, UR9 ;  /* 0x0000000900357c82 */ /* 0x000fe40008000000 */
[----:B------:R-:W1:Y:S01]  /*45a0*/  F2I.FTZ.U32.TRUNC.NTZ R0, R0 ;  /* 0x0000000000007305 */ /* 0x000e62000021f000 */
[----:B------:R-:W-:Y:S01]  /*45b0*/  UMOV UR52, UR11 ;  /* 0x0000000b00347c82 */ /* 0x000fe20008000000 */
[----:B------:R-:W-:-:S02]  /*45c0*/  UISETP.NE.AND UP3, UPT, UR30, 0x1, UPT ;  /* 0x000000011e00788c */ /* 0x000fc4000bf65270 */
[----:B------:R-:W-:Y:S02]  /*45d0*/  UISETP.NE.AND.EX UP5, UPT, UR43, URZ, UPT, UP0 ;  /* 0x000000ff2b00728c */ /* 0x000fe4000bfa5300 */
[----:B------:R-:W-:Y:S01]  /*45e0*/  UPLOP3.LUT UP2, UPT, UPT, UPT, UPT, 0x40, 0x4 ;  /* 0x000000000004789c */ /* 0x000fe20003f4e870 */
[----:B------:R-:W3:Y:S01]  /*45f0*/  LDCU.64 UR22, c[0x0][0xb28] ;  /* 0x00016500ff1677ac */ /* 0x000ee20008000a00 */
[----:B------:R-:W-:Y:S02]  /*4600*/  UPRMT UR58, UR12, 0x654, UR58 ;  /* 0x000006540c3a7896 */ /* 0x000fe4000800003a */
[----:B------:R-:W-:Y:S01]  /*4610*/  UPRMT UR56, URZ, 0x654, UR56 ;  /* 0x00000654ff387896 */ /* 0x000fe20008000038 */
[----:B-1----:R-:W-:Y:S01]  /*4620*/  R2UR UR7, R0 ;  /* 0x00000000000772ca */ /* 0x002fe200000e0000 */
[----:B------:R-:W-:Y:S01]  /*4630*/  UPRMT UR61, UR12, 0x654, UR33 ;  /* 0x000006540c3d7896 */ /* 0x000fe20008000021 */
[----:B------:R-:W-:Y:S01]  /*4640*/  IABS R0, R2 ;  /* 0x0000000200007213 */ /* 0x000fe20000000000 */
[----:B------:R-:W-:Y:S01]  /*4650*/  IMAD.MOV.U32 R2, RZ, RZ, 0x2000 ;  /* 0x00002000ff027424 */ /* 0x000fe200078e00ff */
[----:B------:R-:W-:-:S02]  /*4660*/  UPRMT UR60, UR12, 0x654, UR25 ;  /* 0x000006540c3c7896 */ /* 0x000fc40008000019 */
[----:B------:R-:W-:Y:S01]  /*4670*/  UPRMT UR59, UR12, 0x654, UR17 ;  /* 0x000006540c3b7896 */ /* 0x000fe20008000011 */
[----:B------:R-:W-:Y:S01]  /*4680*/  IMAD.MOV R0, RZ, RZ, -R0 ;  /* 0x000000ffff007224 */ /* 0x000fe200078e0a00 */
[----:B------:R-:W-:Y:S02]  /*4690*/  USHF.R.U32.HI UR53, URZ, UR45, UR53 ;  /* 0x0000002dff357299 */ /* 0x000fe40008011635 */
[----:B------:R-:W-:Y:S02]  /*46a0*/  USHF.R.U32.HI UR52, URZ, UR64, UR52 ;  /* 0x00000040ff347299 */ /* 0x000fe40008011634 */
[----:B------:R-:W-:Y:S01]  /*46b0*/  R2UR UR57, R0 ;  /* 0x00000000003972ca */ /* 0x000fe200000e0000 */
[----:B------:R-:W-:Y:S02]  /*46c0*/  UIADD3 UR5, UPT, UPT, URZ, -UR7, URZ ;  /* 0x80000007ff057290 */ /* 0x000fe4000fffe0ff */
[----:B------:R-:W-:Y:S02]  /*46d0*/  UISETP.NE.AND UP3, UPT, UR46, 0x1, UPT ;  /* 0x000000012e00788c */ /* 0x000fe4000bf65270 */
[----:B------:R-:W-:-:S02]  /*46e0*/  UIMAD UR5, UR5, UR38, URZ ;  /* 0x00000026050572a4 */ /* 0x000fc4000f8e02ff */
[----:B--2---:R-:W-:Y:S02]  /*46f0*/  UISETP.NE.AND UP4, UPT, UR4, 0x1, UPT ;  /* 0x000000010400788c */ /* 0x004fe4000bf85270 */
[----:B------:R-:W-:Y:S02]  /*4700*/  UIMAD.WIDE.U32 UR6, UR7, UR5, UR6 ;  /* 0x00000005070672a5 */ /* 0x000fe4000f8e0006 */
[----:B------:R-:W-:Y:S02]  /*4710*/  UISETP.NE.AND UP0, UPT, UR41, URZ, UPT ;  /* 0x000000ff2900728c */ /* 0x000fe4000bf05270 */
[----:B------:R-:W-:-:S03]  /*4720*/  UISETP.NE.AND UP6, UPT, UR40, URZ, UPT ;  /* 0x000000ff2800728c */ /* 0x000fc6000bfc5270 */
[----:B---3--:R-:W-:-:S08]  /*4730*/  UMOV UR51, UR7 ;  /* 0x0000000700337c82 */ /* 0x008fd00008000000 */
.L_x_74:
[----:B------:R-:W-:Y:S04]  /*4740*/  SHF.L.U32 R3, R9, 0x1f, RZ ;  /* 0x0000001f09037819 */ /* 0x000fe800000006ff */
[----:B-1----:R-:W1:Y:S02]  /*4750*/  SYNCS.PHASECHK.TRANS64.TRYWAIT P0, [UR31+0xd0], R3 ;  /* 0x0000d003ff0075a7 */ /* 0x002e64000800111f */
[----:B-1----:R-:W-:Y:S05]  /*4760*/  @!P0 BRA `(.L_x_64) ;  /* 0x0000005400288947 */ /* 0x002fea0003800000 */
.L_x_159:
[----:B------:R-:W2:Y:S01]  /*4770*/  LDS.128 R4, [UR31+0x110] ;  /* 0x0001101fff047984 */ /* 0x000ea20008000c00 */
[----:B------:R-:W-:Y:S01]  /*4780*/  UISETP.GE.AND UP0, UPT, UR39, 0x1, UPT ;  /* 0x000000012700788c */ /* 0x000fe2000bf06270 */
[----:B------:R-:W-:Y:S01]  /*4790*/  @!PT LDS RZ, [RZ] ;  /* 0x00000000fffff984 */ /* 0x000fe20000000800 */
[----:B------:R-:W-:Y:S01]  /*47a0*/  @!PT LDS RZ, [RZ] ;  /* 0x00000000fffff984 */ /* 0x000fe20000000800 */
[----:B------:R-:W-:Y:S01]  /*47b0*/  @!PT LDS RZ, [RZ] ;  /* 0x00000000fffff984 */ /* 0x000fe20000000800 */
[----:B------:R-:W-:Y:S01]  /*47c0*/  @!PT LDS RZ, [RZ] ;  /* 0x00000000fffff984 */ /* 0x000fe20000000800 */
[----:B------:R3:W-:Y:S06]  /*47d0*/  MEMBAR.ALL.CTA ;  /* 0x0000000000007992 */ /* 0x0007ec0000008000 */
[----:B---3--:R-:W3:Y:S02]  /*47e0*/  FENCE.VIEW.ASYNC.S ;  /* 0x00000000000073c6 */ /* 0x008ee40000000000 */
[----:B---3--:R-:W-:Y:S01]  /*47f0*/  SYNCS.ARRIVE.TRANS64.RED.A1T0 RZ, [UR56], RZ ;  /* 0x000000ffffff79a7 */ /* 0x008fe20008100438 */
[----:B--2---:R-:W-:Y:S11]  /*4800*/  LOP3.LUT P0, RZ, R6, 0x1, RZ, 0xc0, !PT ;  /* 0x0000000106ff7812 */ /* 0x004ff6000780c0ff */
[----:B------:R-:W-:Y:S02]  /*4810*/  @!UPT UIADD3 URZ, UPT, UPT, URZ, URZ, URZ ;  /* 0x000000fffffff290 */ /* 0x000fe4000fffe0ff */
[----:B------:R-:W-:Y:S01]  /*4820*/  VOTEU.ANY UP3, P0 ;  /* 0x0000000000ff7886 */ /* 0x000fe20000060100 */
[----:B------:R-:W-:Y:S11]  /*4830*/  PLOP3.LUT P0, PT, PT, PT, UP3, 0x80, 0x8 ;  /* 0x000000000008781c */ /* 0x000ff60003f0f038 */
[----:B------:R-:W-:Y:S02]  /*4840*/  @!UPT UIADD3 URZ, UPT, UPT, URZ, URZ, URZ ;  /* 0x000000fffffff290 */ /* 0x000fe4000fffe0ff */
[----:B-1----:R-:W-:Y:S02]  /*4850*/  @P0 MOV R3, R4 ;  /* 0x0000000400030202 */ /* 0x002fe40000000f00 */
[----:B------:R-:W-:Y:S02]  /*4860*/  @P0 LOP3.LUT R0, R5, 0xffff, RZ, 0xc0, !PT ;  /* 0x0000ffff05000812 */ /* 0x000fe400078ec0ff */
[----:B------:R-:W-:Y:S02]  /*4870*/  @P0 R2UR UR5, R3 ;  /* 0x00000000030502ca */ /* 0x000fe400000e0000 */
[----:B------:R-:W-:Y:S11]  /*4880*/  @P0 R2UR UR4, R0 ;  /* 0x00000000000402ca */ /* 0x000ff600000e0000 */
[----:B------:R-:W-:Y:S02]  /*4890*/  @UP3 UMOV UR15, UR5 ;  /* 0x00000005000f3c82 */ /* 0x000fe40008000000 */
[----:B------:R-:W-:Y:S01]  /*48a0*/  @UP3 UMOV UR14, UR4 ;  /* 0x00000004000e3c82 */ /* 0x000fe20008000000 */
[----:B------:R-:W-:Y:S05]  /*48b0*/  BRA.U !UP0, `(.L_x_65) ;  /* 0x0000000108c07547 */ /* 0x000fea000b800000 */
[----:B------:R-:W-:Y:S02]  /*48c0*/  UIMAD.WIDE.U32 UR8, UR14, UR47, URZ ;  /* 0x0000002f0e0872a5 */ /* 0x000fe4000f8e00ff */
[----:B------:R-:W-:Y:S02]  /*48d0*/  UP2UR UR16, UPR, URZ, 0x4 ;  /* 0x00000004ff107883 */ /* 0x000fe40008000000 */
[----:B------:R-:W-:Y:S02]  /*48e0*/  UISETP.NE.AND UP2, UPT, UR46, 0x1, UPT ;  /* 0x000000012e00788c */ /* 0x000fe4000bf45270 */
[----:B------:R-:W-:Y:S02]  /*48f0*/  UIMAD.WIDE.U32 UR10, UR15, UR44, URZ ;  /* 0x0000002c0f0a72a5 */ /* 0x000fe4000f8e00ff */
[----:B------:R-:W-:Y:S02]  /*4900*/  USEL UR4, UR48, UR52, !UP2 ;  /* 0x0000003430047287 */ /* 0x000fe4000d000000 */
[----:B------:R-:W-:Y:S02]  /*4910*/  UISETP.NE.AND UP0, UPT, UR30, 0x1, UPT ;  /* 0x000000011e00788c */ /* 0x000fe4000bf05270 */
[----:B------:R-:W-:Y:S02]  /*4920*/  UP2UR UR21, UPR, URZ, 0x2 ;  /* 0x00000002ff157883 */ /* 0x000fe40008000000 */
[----:B------:R-:W-:Y:S02]  /*4930*/  UISETP.NE.AND UP1, UPT, UR39, 0x1, UPT ;  /* 0x000000012700788c */ /* 0x000fe4000bf25270 */
[----:B------:R-:W-:Y:S02]  /*4940*/  UIMAD.WIDE.U32 UR12, UR4, UR22, URZ ;  /* 0x00000016040c72a5 */ /* 0x000fe4000f8e00ff */
[----:B------:R-:W-:Y:S01]  /*4950*/  USEL UR7, UR50, UR53, !UP0 ;  /* 0x0000003532077287 */ /* 0x000fe2000c000000 */
[----:B------:R-:W-:Y:S02]  /*4960*/  UMOV UR5, UR9 ;  /* 0x0000000900057c82 */ /* 0x000fe40008000000 */
[----:B------:R-:W-:Y:S02]  /*4970*/  USHF.R.U32.HI UR6, URZ, UR64, UR5 ;  /* 0x00000040ff067299 */ /* 0x000fe40008011605 */
[----:B------:R-:W-:Y:S02]  /*4980*/  UIMAD.WIDE.U32 UR18, UR7, UR22, URZ ;  /* 0x00000016071272a5 */ /* 0x000fe4000f8e00ff */
[----:B------:R-:W-:Y:S02]  /*4990*/  USEL UR6, UR14, UR6, !UP2 ;  /* 0x000000060e067287 */ /* 0x000fe4000d000000 */
[----:B------:R-:W-:Y:S01]  /*49a0*/  UISETP.NE.AND UP2, UPT, UR16, URZ, UPT ;  /* 0x000000ff1000728c */ /* 0x000fe2000bf45270 */
[----:B------:R-:W-:Y:S01]  /*49b0*/  UMOV UR5, UR11 ;  /* 0x0000000b00057c82 */ /* 0x000fe20008000000 */
[----:B------:R-:W-:Y:S02]  /*49c0*/  UIMAD.WIDE.U32 UR10, UR6, UR22, URZ ;  /* 0x00000016060a72a5 */ /* 0x000fe4000f8e00ff */
[----:B------:R-:W-:Y:S03]  /*49d0*/  USHF.R.U32.HI UR8, URZ, UR45, UR5 ;  /* 0x0000002dff087299 */ /* 0x000fe60008011605 */
[----:B------:R-:W-:Y:S02]  /*49e0*/  UMOV UR5, UR13 ;  /* 0x0000000d00057c82 */ /* 0x000fe40008000000 */
[----:B------:R-:W-:Y:S03]  /*49f0*/  @UP1 USHF.R.U32.HI UR4, URZ, UR23, UR5 ;  /* 0x00000017ff041299 */ /* 0x000fe60008011605 */
[----:B------:R-:W-:Y:S01]  /*4a00*/  UMOV UR5, UR19 ;  /* 0x0000001300057c82 */ /* 0x000fe20008000000 */
[----:B------:R-:W-:Y:S02]  /*4a10*/  UIMAD UR4, UR39, UR4, URZ ;  /* 0x00000004270472a4 */ /* 0x000fe4000f8e02ff */
[----:B------:R-:W-:Y:S02]  /*4a20*/  @UP1 USHF.R.U32.HI UR7, URZ, UR23, UR5 ;  /* 0x00000017ff071299 */ /* 0x000fe40008011605 */
[----:B------:R-:W-:Y:S02]  /*4a30*/  USEL UR5, UR15, UR8, !UP0 ;  /* 0x000000080f057287 */ /* 0x000fe4000c000000 */
[----:B------:R-:W-:Y:S02]  /*4a40*/  UIMAD UR8, UR39, UR7, URZ ;  /* 0x00000007270872a4 */ /* 0x000fe4000f8e02ff */
[----:B------:R-:W-:Y:S03]  /*4a50*/  UISETP.GE.AND UP0, UPT, UR6, UR4, UPT ;  /* 0x000000040600728c */ /* 0x000fe6000bf06270 */
[----:B------:R-:W-:Y:S01]  /*4a60*/  UMOV UR4, UR11 ;  /* 0x0000000b00047c82 */ /* 0x000fe20008000000 */
[----:B------:R-:W-:Y:S02]  /*4a70*/  UISETP.GE.OR UP0, UPT, UR5, UR8, UP0 ;  /* 0x000000080500728c */ /* 0x000fe40008706670 */
[----:B------:R-:W-:Y:S02]  /*4a80*/  USHF.R.U32.HI UR4, URZ, UR23, UR4 ;  /* 0x00000017ff047299 */ /* 0x000fe40008011604 */
[----:B------:R-:W-:Y:S02]  /*4a90*/  UIMAD.WIDE.U32 UR8, UR5, UR22, URZ ;  /* 0x00000016050872a5 */ /* 0x000fe4000f8e00ff */
[----:B------:R-:W-:Y:S04]  /*4aa0*/  USEL UR10, UR6, UR4, !UP1 ;  /* 0x00000004060a7287 */ /* 0x000fe8000c800000 */
[----:B------:R-:W-:Y:S01]  /*4ab0*/  UIADD3 UR11, UPT, UPT, -UR10, URZ, URZ ;  /* 0x000000ff0a0b7290 */ /* 0x000fe2000fffe1ff */
[----:B------:R-:W-:Y:S02]  /*4ac0*/  @!UP0 UMOV UR4, UR9 ;  /* 0x0000000900048c82 */ /* 0x000fe40008000000 */
[----:B------:R-:W-:Y:S02]  /*4ad0*/  @!UP0 USHF.R.U32.HI UR4, URZ, UR23, UR4 ;  /* 0x00000017ff048299 */ /* 0x000fe40008011604 */
[----:B------:R-:W-:Y:S02]  /*4ae0*/  UIMAD UR8, UR39, UR11, UR6 ;  /* 0x0000000b270872a4 */ /* 0x000fe4000f8e0206 */
[----:B------:R-:W-:Y:S02]  /*4af0*/  @!UP0 USEL UR4, UR5, UR4, !UP1 ;  /* 0x0000000405048287 */ /* 0x000fe4000c800000 */
[----:B------:R-:W-:Y:S02]  /*4b00*/  UISETP.NE.AND UP1, UPT, UR21, URZ, UPT ;  /* 0x000000ff1500728c */ /* 0x000fe4000bf25270 */
[----:B------:R-:W-:Y:S02]  /*4b10*/  @!UP0 UIMAD UR8, UR7, UR8, UR4 ;  /* 0x00000008070882a4 */ /* 0x000fe4000f8e0204 */
[----:B------:R-:W-:Y:S02]  /*4b20*/  @!UP0 UIADD3 UR9, UPT, UPT, UR10, -UR4, URZ ;  /* 0x800000040a098290 */ /* 0x000fe4000fffe0ff */
[----:B------:R-:W-:Y:S02]  /*4b30*/  UIADD3 UR4, UPT, UPT, -UR5, URZ, URZ ;  /* 0x000000ff05047290 */ /* 0x000fe4000fffe1ff */
[----:B------:R-:W-:Y:S02]  /*4b40*/  UIADD3 UR7, UPT, UPT, -UR6, URZ, URZ ;  /* 0x000000ff06077290 */ /* 0x000fe4000fffe1ff */
[----:B------:R-:W-:Y:S02]  /*4b50*/  @!UP0 UIMAD UR6, UR9, UR39, UR5 ;  /* 0x00000027090682a4 */ /* 0x000fe4000f8e0205 */
[----:B------:R-:W-:Y:S02]  /*4b60*/  UIMAD UR15, UR30, UR4, UR15 ;  /* 0x000000041e0f72a4 */ /* 0x000fe4000f8e020f */
[----:B------:R-:W-:Y:S01]  /*4b70*/  UIMAD UR4, UR46, UR7, UR14 ;  /* 0x000000072e0472a4 */ /* 0x000fe2000f8e020e */
[----:B------:R-:W-:Y:S02]  /*4b80*/  @!UP0 UMOV UR5, UR8 ;  /* 0x0000000800058c82 */ /* 0x000fe40008000000 */
[----:B------:R-:W-:Y:S02]  /*4b90*/  UIMAD UR15, UR5, UR30, UR15 ;  /* 0x0000001e050f72a4 */ /* 0x000fe4000f8e020f */
[----:B------:R-:W-:Y:S11]  /*4ba0*/  UIMAD UR14, UR6, UR46, UR4 ;  /* 0x0000002e060e72a4 */ /* 0x000ff6000f8e0204 */
[----:B------:R-:W-:Y:S01]  /*4bb0*/  @!UPT UIADD3 URZ, UPT, UPT, URZ, URZ, URZ ;  /* 0x000000fffffff290 */ /* 0x000fe2000fffe0ff */
.L_x_65:
[----:B------:R-:W1:Y:S01]  /*4bc0*/  @!UP4 LDCU.128 UR8, c[0x0][0xb10] ;  /* 0x00016200ff08c7ac */ /* 0x000e620008000c00 */
[----:B------:R-:W-:Y:S04]  /*4bd0*/  MOV R0, UR20 ;  /* 0x0000001400007c02 */ /* 0x000fe80008000f00 */
[----:B------:R-:W-:Y:S01]  /*4be0*/  IABS R0, R0 ;  /* 0x0000000000007213 */ /* 0x000fe20000000000 */
[----:B------:R-:W2:Y:S01]  /*4bf0*/  @!UP4 LDCU UR5, c[0x0][0xb0c] ;  /* 0x00016180ff05c7ac */ /* 0x000ea20008000800 */
[----:B------:R-:W3:Y:S01]  /*4c00*/  @!UP4 LDCU UR4, c[0x0][0xb20] ;  /* 0x00016400ff04c7ac */ /* 0x000ee20008000800 */
[----:B-1----:R-:W-:Y:S04]  /*4c10*/  UIMAD.WIDE.U32 UR6, UR15, UR8, URZ ;  /* 0x000000080f0672a5 */ /* 0x002fe8000f8e00ff */
[----:B------:R-:W-:Y:S02]  /*4c20*/  @!UP4 USHF.R.U32.HI UR7, URZ, UR9, UR7 ;  /* 0x00000009ff07c299 */ /* 0x000fe40008011607 */
[----:B------:R-:W-:Y:S02]  /*4c30*/  UIMAD.WIDE.U32 UR8, UR14, UR11, URZ ;  /* 0x0000000b0e0872a5 */ /* 0x000fe4000f8e00ff */
[----:B--2---:R-:W-:Y:S04]  /*4c40*/  @!UP4 UISETP.NE.AND UP0, UPT, UR5, 0x1, UPT ;  /* 0x000000010500c88c */ /* 0x004fe8000bf05270 */
[----:B------:R-:W-:Y:S02]  /*4c50*/  @!UP4 USEL UR7, UR15, UR7, !UP0 ;  /* 0x000000070f07c287 */ /* 0x000fe4000c000000 */
[----:B------:R-:W-:Y:S01]  /*4c60*/  @!UP4 UISETP.NE.AND UP0, UPT, UR10, 0x1, UPT ;  /* 0x000000010a00c88c */ /* 0x000fe2000bf05270 */
[----:B------:R-:W-:Y:S02]  /*4c70*/  @!UP4 UMOV UR6, UR9 ;  /* 0x000000090006cc82 */ /* 0x000fe40008000000 */
[----:B---3--:R-:W-:Y:S04]  /*4c80*/  @!UP4 USHF.R.U32.HI UR6, URZ, UR4, UR6 ;  /* 0x00000004ff06c299 */ /* 0x008fe80008011606 */
[----:B------:R-:W-:Y:S04]  /*4c90*/  @!UP4 USEL UR6, UR14, UR6, !UP0 ;  /* 0x000000060e06c287 */ /* 0x000fe8000c000000 */
[----:B------:R-:W-:Y:S02]  /*4ca0*/  @!UP4 UIADD3 UR4, UPT, UPT, -UR7, UR6, URZ ;  /* 0x000000060704c290 */ /* 0x000fe4000fffe1ff */
[----:B------:R-:W-:Y:S02]  /*4cb0*/  @!UP4 UIADD3 UR6, UPT, UPT, UR7, -UR6, URZ ;  /* 0x800000060706c290 */ /* 0x000fe4000fffe0ff */
[----:B------:R-:W-:Y:S02]  /*4cc0*/  @!UP4 UIMAD UR15, UR4, UR5, UR15 ;  /* 0x00000005040fc2a4 */ /* 0x000fe4000f8e020f */
[----:B------:R-:W-:Y:S01]  /*4cd0*/  @!UP4 UIMAD UR14, UR6, UR10, UR14 ;  /* 0x0000000a060ec2a4 */ /* 0x000fe2000f8e020e */
[----:B------:R-:W-:Y:S11]  /*4ce0*/  BRA.U UP2, `(.L_x_66) ;  /* 0x0000000102107547 */ /* 0x000ff6000b800000 */
[----:B------:R-:W-:Y:S04]  /*4cf0*/  MOV R8, UR63 ;  /* 0x0000003f00087c02 */ /* 0x000fe80008000f00 */
[----:B------:R-:W-:Y:S04]  /*4d00*/  SHF.L.U32 R8, R8, 0x1f, RZ ;  /* 0x0000001f08087819 */ /* 0x000fe800000006ff */
[----:B------:R-:W1:Y:S02]  /*4d10*/  SYNCS.PHASECHK.TRANS64.TRYWAIT P1, [UR31+0xc8], R8 ;  /* 0x0000c808ff0075a7 */ /* 0x000e64000802111f */
[----:B-1----:R-:W-:Y:S05]  /*4d20*/  @!P1 BRA `(.L_x_67) ;  /* 0x0000004c00d09947 */ /* 0x002fea0003800000 */
.L_x_66:
[----:B------:R-:W-:Y:S01]  /*4d30*/  UISETP.NE.AND UP2, UPT, UR41, URZ, UPT ;  /* 0x000000ff2900728c */ /* 0x000fe2000bf45270 */
[----:B------:R-:W-:Y:S01]  /*4d40*/  R2UR UR4, R0 ;  /* 0x00000000000472ca */ /* 0x000fe200000e0000 */
[----:B------:R-:W-:Y:S01]  /*4d50*/  USHF.L.U32 UR35, UR24, 0x7, URZ ;  /* 0x0000000718237899 */ /* 0x000fe200080006ff */
[----:B-1----:R-:W-:Y:S05]  /*4d60*/  IMAD.U32 R8, RZ, RZ, UR41 ;  /* 0x00000029ff087e24 */ /* 0x002fea000f8e00ff */
[----:B------:R-:W-:Y:S04]  /*4d70*/  IABS R8, R8 ;  /* 0x0000000800087213 */ /* 0x000fe80000000000 */
[----:B------:R-:W1:Y:S02]  /*4d80*/  I2F.RP R12, R8 ;  /* 0x00000008000c7306 */ /* 0x000e640000209400 */
[----:B------:R-:W-:Y:S07]  /*4d90*/  UIMAD.WIDE.U32 UR6, UR51, UR4, URZ ;  /* 0x00000004330672a5 */ /* 0x000fee000f8e00ff */
[----:B------:R-:W-:Y:S02]  /*4da0*/  UMOV UR36, UR7 ;  /* 0x0000000700247c82 */ /* 0x000fe40008000000 */
[----:B------:R-:W-:Y:S04]  /*4db0*/  UIMAD UR4, UR36, UR57, UR4 ;  /* 0x00000039240472a4 */ /* 0x000fe8000f8e0204 */
[----:B------:R-:W-:Y:S01]  /*4dc0*/  UISETP.GT.U32.AND UP0, UPT, UR38, UR4, UPT ;  /* 0x000000042600728c */ /* 0x000fe2000bf04070 */
[----:B-1----:R-:W1:Y:S10]  /*4dd0*/  MUFU.RCP R12, R12 ;  /* 0x0000000c000c7308 */ /* 0x002e740000001000 */
[----:B------:R-:W-:Y:S02]  /*4de0*/  @!UP0 UIADD3 UR4, UPT, UPT, UR4, -UR38, URZ ;  /* 0x8000002604048290 */ /* 0x000fe4000fffe0ff */
[----:B------:R-:W-:Y:S02]  /*4df0*/  @!UP0 UIADD3 UR36, UPT, UPT, UR36, 0x1, URZ ;  /* 0x0000000124248890 */ /* 0x000fe4000fffe0ff */
[----:B------:R-:W-:Y:S02]  /*4e00*/  UISETP.GE.U32.AND UP0, UPT, UR4, UR38, UPT ;  /* 0x000000260400728c */ /* 0x000fe4000bf06070 */
[----:B------:R-:W-:Y:S01]  /*4e10*/  ULOP3.LUT UR4, UR20, UR40, URZ, 0x3c, !UPT ;  /* 0x0000002814047292 */ /* 0x000fe2000f8e3cff */
[----:B-1----:R-:W-:Y:S04]  /*4e20*/  VIADD R12, R12, 0xffffffe ;  /* 0x0ffffffe0c0c7836 */ /* 0x002fe80000000000 */
[----:B------:R-:W1:Y:S04]  /*4e30*/  F2I.FTZ.U32.TRUNC.NTZ R13, R12 ;  /* 0x0000000c000d7305 */ /* 0x000e68000021f000 */
[----:B------:R-:W-:Y:S02]  /*4e40*/  @UP0 UIADD3 UR36, UPT, UPT, UR36, 0x1, URZ ;  /* 0x0000000124240890 */ /* 0x000fe4000fffe0ff */
[----:B------:R-:W-:Y:S01]  /*4e50*/  UISETP.GE.AND UP0, UPT, UR4, URZ, UPT ;  /* 0x000000ff0400728c */ /* 0x000fe2000bf06270 */
[--C-:B-1----:R-:W-:Y:S10]  /*4e60*/  IMAD.MOV R3, RZ, RZ, -R13.reuse ;  /* 0x000000ffff037224 */ /* 0x102ff400078e0a0d */
[----:B------:R-:W-:Y:S01]  /*4e70*/  @!UP0 UIADD3 UR36, UPT, UPT, -UR36, URZ, URZ ;  /* 0x000000ff24248290 */ /* 0x000fe2000fffe1ff */
[----:B------:R-:W-:Y:S01]  /*4e80*/  IMAD.MOV.U32 R12, RZ, RZ, RZ ;  /* 0x000000ffff0c7224 */ /* 0x000fe200078e00ff */
[----:B------:R-:W-:Y:S01]  /*4e90*/  @!UP6 ULOP3.LUT UR36, URZ, UR40, URZ, 0x33, !UPT ;  /* 0x00000028ff24e292 */ /* 0x000fe2000f8e33ff */
[----:B------:R-:W-:Y:S03]  /*4ea0*/  IMAD R3, R3, R8, RZ ;  /* 0x0000000803037224 */ /* 0x000fe600078e02ff */
[----:B------:R-:W-:Y:S01]  /*4eb0*/  ULOP3.LUT UR4, UR36, UR41, URZ, 0x3c, !UPT ;  /* 0x0000002924047292 */ /* 0x000fe2000f8e3cff */
[----:B------:R-:W-:Y:S01]  /*4ec0*/  IMAD.HI.U32 R13, R13, R3, R12 ;  /* 0x000000030d0d7227 */ /* 0x000fe200078e000c */
[----:B------:R-:W-:Y:S02]  /*4ed0*/  MOV R0, UR36 ;  /* 0x0000002400007c02 */ /* 0x000fe40008000f00 */
[----:B------:R-:W-:Y:S02]  /*4ee0*/  UISETP.GE.AND UP0, UPT, UR4, URZ, UPT ;  /* 0x000000ff0400728c */ /* 0x000fe4000bf06270 */
[----:B------:R-:W-:Y:S01]  /*4ef0*/  IABS R0, R0 ;  /* 0x0000000000007213 */ /* 0x000fe20000000000 */
[----:B------:R-:W-:Y:S04]  /*4f00*/  UIADD3 UR4, UPT, UPT, -UR36, URZ, URZ ;  /* 0x000000ff24047290 */ /* 0x000fe8000fffe1ff */
[----:B------:R-:W-:Y:S01]  /*4f10*/  IMAD.HI.U32 R13, R13, R0, RZ ;  /* 0x000000000d0d7227 */ /* 0x000fe200078e00ff */
[----:B------:R-:W-:Y:S03]  /*4f20*/  UIMAD UR4, UR40, UR4, UR20 ;  /* 0x00000004280472a4 */ /* 0x000fe6000f8e0214 */
[----:B------:R-:W-:Y:S01]  /*4f30*/  IMAD.MOV R3, RZ, RZ, -R13 ;  /* 0x000000ffff037224 */ /* 0x000fe200078e0a0d */
[----:B------:R-:W-:Y:S03]  /*4f40*/  USHF.L.U32 UR34, UR4, 0x6, URZ ;  /* 0x0000000604227899 */ /* 0x000fe600080006ff */
[C---:B------:R-:W-:Y:S05]  /*4f50*/  IMAD R0, R8.reuse, R3, R0 ;  /* 0x0000000308007224 */ /* 0x040fea00078e0200 */
[----:B------:R-:W-:Y:S11]  /*4f60*/  ISETP.GT.U32.AND P1, PT, R8, R0, PT ;  /* 0x000000000800720c */ /* 0x000ff60003f24070 */
[----:B------:R-:W-:Y:S02]  /*4f70*/  @!UPT UIADD3 URZ, UPT, UPT, URZ, URZ, URZ ;  /* 0x000000fffffff290 */ /* 0x000fe4000fffe0ff */
[-C--:B------:R-:W-:Y:S01]  /*4f80*/  @!P1 IADD3 R0, PT, PT, R0, -R8.reuse, RZ ;  /* 0x8000000800009210 */ /* 0x080fe20007ffe0ff */
[----:B------:R-:W-:Y:S01]  /*4f90*/  @!P1 VIADD R13, R13, 0x1 ;  /* 0x000000010d0d9836 */ /* 0x000fe20000000000 */
[----:B------:R-:W-:Y:S02]  /*4fa0*/  ISETP.NE.U32.AND P1, PT, RZ, UR42, PT ;  /* 0x0000002aff007c0c */ /* 0x000fe4000bf25070 */
[----:B------:R-:W-:Y:S02]  /*4fb0*/  ISETP.GE.U32.AND P2, PT, R0, R8, PT ;  /* 0x000000080000720c */ /* 0x000fe40003f46070 */
[----:B------:R-:W-:Y:S02]  /*4fc0*/  ISETP.NE.AND.EX P1, PT, RZ, UR43, PT, P1 ;  /* 0x0000002bff007c0c */ /* 0x000fe4000bf25310 */
[----:B------:R-:W-:Y:S09]  /*4fd0*/  SHF.L.U32 R8, R10, 0x1f, RZ ;  /* 0x0000001f0a087819 */ /* 0x000ff200000006ff */
[----:B------:R-:W-:Y:S04]  /*4fe0*/  @P2 IADD3 R13, PT, PT, R13, 0x1, RZ ;  /* 0x000000010d0d2810 */ /* 0x000fe80007ffe0ff */
[----:B------:R-:W-:Y:S11]  /*4ff0*/  R2UR UR37, R13 ;  /* 0x000000000d2572ca */ /* 0x000ff600000e0000 */
[----:B------:R-:W-:Y:S02]  /*5000*/  @!UPT UIADD3 URZ, UPT, UPT, URZ, URZ, URZ ;  /* 0x000000fffffff290 */ /* 0x000fe4000fffe0ff */
[----:B------:R-:W-:Y:S02]  /*5010*/  @!UP0 UIADD3 UR37, UPT, UPT, -UR37, URZ, URZ ;  /* 0x000000ff25258290 */ /* 0x000fe4000fffe1ff */
[----:B------:R-:W-:Y:S04]  /*5020*/  @!UP2 ULOP3.LUT UR37, URZ, UR41, URZ, 0x33, !UPT ;  /* 0x00000029ff25a292 */ /* 0x000fe8000f8e33ff */
[----:B------:R-:W-:Y:S04]  /*5030*/  UIADD3 UR5, UPT, UPT, -UR37, URZ, URZ ;  /* 0x000000ff25057290 */ /* 0x000fe8000fffe1ff */
[----:B------:R-:W-:Y:S01]  /*5040*/  UIMAD UR36, UR41, UR5, UR36 ;  /* 0x00000005292472a4 */ /* 0x000fe2000f8e0224 */
[----:B------:R-:W-:Y:S11]  /*5050*/  BRA.U !UP5, `(.L_x_68) ;  /* 0x000000010d387547 */ /* 0x000ff6000b800000 */
[----:B------:R-:W-:Y:S01]  /*5060*/  UISETP.NE.AND UP1, UPT, UR62, URZ, UPT ;  /* 0x000000ff3e00728c */ /* 0x000fe2000bf25270 */
[----:B------:R-:W-:Y:S01]  /*5070*/  HFMA2 R0, -RZ, RZ, 0, 5.9604644775390625e-08 ;  /* 0x00000001ff007431 */ /* 0x000fe200000001ff */
[----:B------:R-:W1:Y:S01]  /*5080*/  LDCU.64 UR8, c[0x0][0x358] ;  /* 0x00006b00ff0877ac */ /* 0x000e620008000a00 */
[----:B------:R-:W-:Y:S03]  /*5090*/  IMAD.MOV.U32 R61, RZ, RZ, 0x1 ;  /* 0x00000001ff3d7424 */ /* 0x000fe600078e00ff */
[----:B------:R-:W-:Y:S05]  /*50a0*/  PLOP3.LUT P2, PT, PT, PT, UP1, 0x80, 0x8 ;  /* 0x000000000008781c */ /* 0x000fea0003f4f018 */
[----:B------:R-:W2:Y:S01]  /*50b0*/  @UP1 LDCU.64 UR4, c[0x0][0x888] ;  /* 0x00011100ff0417ac */ /* 0x000ea20008000a00 */
[----:B------:R-:W-:Y:S07]  /*50c0*/  @UP1 UIMAD UR6, UR49, UR42, URZ ;  /* 0x0000002a310612a4 */ /* 0x000fee000f8e02ff */
[----:B------:R-:W-:Y:S01]  /*50d0*/  @!P2 PRMT R61, R0, 0x7610, R61 ;  /* 0x00007610003da816 */ /* 0x000fe2000000003d */
[----:B--2---:R-:W-:Y:S06]  /*50e0*/  @UP1 UIMAD.WIDE UR4, UR6, 0x4, UR4 ;  /* 0x00000004060418a5 */ /* 0x004fec000f8e0204 */
[----:B------:R-:W-:Y:S01]  /*50f0*/  IMAD.U32 R12, RZ, RZ, UR4 ;  /* 0x00000004ff0c7e24 */ /* 0x000fe2000f8e00ff */
[----:B------:R-:W-:Y:S04]  /*5100*/  MOV R13, UR5 ;  /* 0x00000005000d7c02 */ /* 0x000fe80008000f00 */
[----:B------:R-:W2:Y:S01]  /*5110*/  @!UP1 LDCU UR4, c[0x0][0x880] ;  /* 0x00011000ff0497ac */ /* 0x000ea20008000800 */
[----:B-1---5:R1:W5:Y:S02]  /*5120*/  @P2 LDG.E R27, desc[UR8][R12.64] ;  /* 0x000000080c1b2981 */ /* 0x022364000c1e1900 */
[----:B-12---:R-:W-:Y:S07]  /*5130*/  @!P2 IMAD.U32 R27, RZ, RZ, UR4 ;  /* 0x00000004ff1bae24 */ /* 0x006fee000f8e00ff */
.L_x_68:
[----:B-----5:R-:W-:Y:S01]  /*5140*/  @!P1 FSETP.EQ.AND P3, PT, R27, RZ, PT ;  /* 0x000000ff1b00920b */ /* 0x020fe20003f62000 */
[----:B------:R-:W-:Y:S01]  /*5150*/  @!UPT UIADD3 URZ, UPT, UPT, URZ, URZ, URZ ;  /* 0x000000fffffff290 */ /* 0x000fe2000fffe0ff */
[----:B------:R-:W-:Y:S11]  /*5160*/  @!P1 BRA `(.L_x_69) ;  /* 0x0000000000149947 */ /* 0x000ff60003800000 */
[----:B------:R-:W-:Y:S02]  /*5170*/  LOP3.LUT P1, RZ, R61, 0xff, RZ, 0xc0, !PT ;  /* 0x000000ff3dff7812 */ /* 0x000fe4000782c0ff */
[----:B------:R-:W-:Y:S04]  /*5180*/  PLOP3.LUT P3, PT, PT, PT, UP1, 0x80, 0x8 ;  /* 0x000000000008781c */ /* 0x000fe80003f6f018 */
[----:B------:R-:W-:Y:S07]  /*5190*/  PLOP3.LUT P3, PT, P3, PT, PT, 0x8, 0x80 ;  /* 0x000000000080781c */ /* 0x000fee0001f6e170 */
[----:B------:R-:W-:Y:S11]  /*51a0*/  @P1 FSETP.EQ.AND P3, PT, R27, RZ, PT ;  /* 0x000000ff1b00120b */ /* 0x000ff60003f62000 */
[----:B------:R-:W-:Y:S02]  /*51b0*/  @!UPT UIADD3 URZ, UPT, UPT, URZ, URZ, URZ ;  /* 0x000000fffffff290 */ /* 0x000fe4000fffe0ff */
.L_x_69:
[----:B------:R-:W1:Y:S01]  /*51c0*/  SYNCS.PHASECHK.TRANS64.TRYWAIT P1, [UR31+0xa0], R8 ;  /* 0x0000a008ff0075a7 */ /* 0x000e62000802111f */
[----:B------:R-:W-:Y:S04]  /*51d0*/  ELECT P2, URZ, PT ;  /* 0x0000000000ff782f */ /* 0x000fe80003840000 */
[----:B------:R-:W-:Y:S01]  /*51e0*/  PLOP3.LUT P2, PT, P3, P2, PT, 0xf2, 0x2f ;  /* 0x00000000002f781c */ /* 0x000fe20001f45e72 */
[----:B------:R-:W-:Y:S01]  /*51f0*/  @!UPT UIADD3 URZ, UPT, UPT, URZ, URZ, URZ ;  /* 0x000000fffffff290 */ /* 0x000fe2000fffe0ff */
[----:B-1----:R-:W-:Y:S11]  /*5200*/  @!P1 BRA `(.L_x_70) ;  /* 0x0000004800b09947 */ /* 0x002ff60003800000 */
.L_x_162:
[----:B------:R-:W-:Y:S01]  /*5210*/  @!P2 IADD3 R3, P1, PT, R14, 0x580, RZ ;  /* 0x000005800e03a810 */ /* 0x000fe20007f3e0ff */
[----:B------:R-:W-:Y:S01]  /*5220*/  VOTEU.ALL UP0, P2 ;  /* 0x0000000000ff7886 */ /* 0x000fe20001000000 */
[----:B------:R-:W-:Y:S01]  /*5230*/  UMOV UR6, 0x0 ;  /* 0x0000000000067882 */ /* 0x000fe20000000000 */
[----:B------:R-:W-:Y:S01]  /*5240*/  UMOV UR7, 0x10000000 ;  /* 0x1000000000077882 */ /* 0x000fe20000000000 */
[----:B------:R-:W-:Y:S01]  /*5250*/  @!P2 R2UR UR5, R3 ;  /* 0x000000000305a2ca */ /* 0x000fe200000e0000 */
[----:B-1----:R-:W-:Y:S01]  /*5260*/  @!P2 IMAD.X R0, RZ, RZ, R15, P1 ;  /* 0x000000ffff00a224 */ /* 0x002fe200008e060f */
[----:B------:R-:W-:Y:S01]  /*5270*/  @!UP0 UIADD3 UR32, UPT, UPT, UR31, 0x200, URZ ;  /* 0x000002001f208890 */ /* 0x000fe2000fffe0ff */
[----:B------:R-:W-:Y:S03]  /*5280*/  VOTEU.ALL UP0, P2 ;  /* 0x0000000000ff7886 */ /* 0x000fe60001000000 */
[----:B------:R-:W-:Y:S01]  /*5290*/  @!P2 R2UR UR4, R0 ;  /* 0x000000000004a2ca */ /* 0x000fe200000e0000 */
[----:B------:R-:W-:Y:S06]  /*52a0*/  @!P2 IMAD.MOV.U32 R0, RZ, RZ, 0x2000 ;  /* 0x00002000ff00a424 */ /* 0x000fec00078e00ff */
[----:B------:R-:W-:Y:S06]  /*52b0*/  IMAD.U32 R12, RZ, RZ, UR5 ;  /* 0x00000005ff0c7e24 */ /* 0x000fec000f8e00ff */
[----:B------:R-:W-:Y:S01]  /*52c0*/  IMAD.U32 R13, RZ, RZ, UR4 ;  /* 0x00000004ff0d7e24 */ /* 0x000fe2000f8e00ff */
[----:B------:R-:W-:Y:S04]  /*52d0*/  @!P2 R2UR UR4, R12 ;  /* 0x000000000c04a2ca */ /* 0x000fe800000e0000 */
[----:B------:R-:W-:Y:S11]  /*52e0*/  @!P2 R2UR UR5, R13 ;  /* 0x000000000d05a2ca */ /* 0x000ff600000e0000 */
[----:B------:R-:W-:Y:S02]  /*52f0*/  @!UPT UIADD3 URZ, UPT, UPT, URZ, URZ, URZ ;  /* 0x000000fffffff290 */ /* 0x000fe4000fffe0ff */
[----:B------:R1:W-:Y:S01]  /*5300*/  @!UP0 UTMALDG.4D [UR32], [UR4], desc[UR6] ;  /* 0x00000620040085b4 */ /* 0x0003e20008019000 */
[----:B------:R1:W-:Y:S01]  /*5310*/  @!P2 SYNCS.ARRIVE.TRANS64.RED.A0TR RZ, [UR31+0x80], R0 ;  /* 0x00008000ffffa9a7 */ /* 0x0003e2000830041f */
[----:B------:R-:W-:Y:S01]  /*5320*/  SYNCS.ARRIVE.TRANS64.RED.A1T0 RZ, [UR61], RZ ;  /* 0x000000ffffff79a7 */ /* 0x000fe2000810043d */
[----:B------:R-:W2:Y:S02]  /*5330*/  SYNCS.PHASECHK.TRANS64.TRYWAIT P1, [UR31+0xa8], R8 ;  /* 0x0000a808ff0075a7 */ /* 0x000ea4000802111f */
[----:B-12---:R-:W-:Y:S05]  /*5340*/  @!P1 BRA `(.L_x_71) ;  /* 0x0000004800789947 */ /* 0x006fea0003800000 */
.L_x_164:
[----:B------:R-:W-:Y:S01]  /*5350*/  @!P2 IADD3 R3, P1, PT, R14, 0x580, RZ ;  /* 0x000005800e03a810 */ /* 0x000fe20007f3e0ff */
[----:B------:R-:W-:Y:S01]  /*5360*/  VOTEU.ALL UP0, P2 ;  /* 0x0000000000ff7886 */ /* 0x000fe20001000000 */
[----:B------:R-:W-:Y:S01]  /*5370*/  UMOV UR6, 0x0 ;  /* 0x0000000000067882 */ /* 0x000fe20000000000 */
[----:B------:R-:W-:Y:S01]  /*5380*/  UMOV UR7, 0x10000000 ;  /* 0x1000000000077882 */ /* 0x000fe20000000000 */
[----:B------:R-:W-:Y:S01]  /*5390*/  @!P2 R2UR UR5, R3 ;  /* 0x000000000305a2ca */ /* 0x000fe200000e0000 */
[----:B-1----:R-:W-:Y:S01]  /*53a0*/  @!P2 IMAD.X R0, RZ, RZ, R15, P1 ;  /* 0x000000ffff00a224 */ /* 0x002fe200008e060f */
[----:B------:R-:W-:Y:S02]  /*53b0*/  @!UP0 UIADD3 UR26, UPT, UPT, UR34, 0x10, URZ ;  /* 0x00000010221a8890 */ /* 0x000fe4000fffe0ff */
[----:B------:R-:W-:Y:S02]  /*53c0*/  @!UP0 UIADD3 UR24, UPT, UPT, UR31, 0x2200, URZ ;  /* 0x000022001f188890 */ /* 0x000fe4000fffe0ff */
[----:B------:R-:W-:Y:S01]  /*53d0*/  @!P2 R2UR UR4, R0 ;  /* 0x000000000004a2ca */ /* 0x000fe200000e0000 */
[----:B------:R-:W-:Y:S01]  /*53e0*/  VOTEU.ALL UP0, P2 ;  /* 0x0000000000ff7886 */ /* 0x000fe20001000000 */
[----:B------:R-:W-:Y:S01]  /*53f0*/  @!P2 IMAD.MOV.U32 R0, RZ, RZ, 0x2000 ;  /* 0x00002000ff00a424 */ /* 0x000fe200078e00ff */
[----:B------:R-:W-:Y:S01]  /*5400*/  UMOV UR27, UR35 ;  /* 0x00000023001b7c82 */ /* 0x000fe20008000000 */
[----:B------:R-:W-:Y:S01]  /*5410*/  UMOV UR28, UR36 ;  /* 0x00000024001c7c82 */ /* 0x000fe20008000000 */
[----:B------:R-:W-:Y:S02]  /*5420*/  UMOV UR29, UR37 ;  /* 0x00000025001d7c82 */ /* 0x000fe40008000000 */
        /* <DEDUP_REMOVED lines=10> */
.L_x_166:
[----:B------:R-:W-:Y:S01]  /*54d0*/  @!P2 IADD3 R3, P1, PT, R14, 0x580, RZ ;  /* 0x000005800e03a810 */ /* 0x000fe20007f3e0ff */
[----:B------:R-:W-:Y:S01]  /*54e0*/  VOTEU.ALL UP0, P2 ;  /* 0x0000000000ff7886 */ /* 0x000fe20001000000 */
[----:B------:R-:W-:Y:S01]  /*54f0*/  UMOV UR6, 0x0 ;  /* 0x0000000000067882 */ /* 0x000fe20000000000 */
[----:B------:R-:W-:Y:S01]  /*5500*/  UMOV UR7, 0x10000000 ;  /* 0x1000000000077882 */ /* 0x000fe20000000000 */
[----:B------:R-:W-:Y:S01]  /*5510*/  @!P2 R2UR UR5, R3 ;  /* 0x000000000305a2ca */ /* 0x000fe200000e0000 */
[----:B-1----:R-:W-:Y:S01]  /*5520*/  @!P2 IMAD.X R0, RZ, RZ, R15, P1 ;  /* 0x000000ffff00a224 */ /* 0x002fe200008e060f */
[----:B------:R-:W-:Y:S01]  /*5530*/  @!UP0 UIADD3 UR18, UPT, UPT, UR34, 0x20, URZ ;  /* 0x0000002022128890 */ /* 0x000fe2000fffe0ff */
[----:B------:R-:W-:Y:S01]  /*5540*/  @P0 SHF.R.U32.HI R4, RZ, 0x10, R5 ;  /* 0x00000010ff040819 */ /* 0x000fe20000011605 */
[----:B------:R-:W-:Y:S02]  /*5550*/  @!UP0 UIADD3 UR16, UPT, UPT, UR31, 0x4200, URZ ;  /* 0x000042001f108890 */ /* 0x000fe4000fffe0ff */
[----:B------:R-:W-:Y:S01]  /*5560*/  @!P2 R2UR UR4, R0 ;  /* 0x000000000004a2ca */ /* 0x000fe200000e0000 */
[----:B------:R-:W-:Y:S01]  /*5570*/  VOTEU.ALL UP0, P2 ;  /* 0x0000000000ff7886 */ /* 0x000fe20001000000 */
[----:B------:R-:W-:Y:S01]  /*5580*/  @!P2 IMAD.MOV.U32 R0, RZ, RZ, 0x2000 ;  /* 0x00002000ff00a424 */ /* 0x000fe200078e00ff */
[----:B------:R-:W-:Y:S01]  /*5590*/  UMOV UR19, UR35 ;  /* 0x0000002300137c82 */ /* 0x000fe20008000000 */
[----:B------:R-:W-:Y:S01]  /*55a0*/  UMOV UR20, UR36 ;  /* 0x0000002400147c82 */ /* 0x000fe20008000000 */
[----:B------:R-:W-:Y:S01]  /*55b0*/  UMOV UR21, UR37 ;  /* 0x0000002500157c82 */ /* 0x000fe20008000000 */
[----:B------:R-:W-:Y:S01]  /*55c0*/  @P0 R2UR UR49, R4 ;  /* 0x00000000043102ca */ /* 0x000fe200000e0000 */
        /* <DEDUP_REMOVED lines=10> */
.L_x_168:
[----:B------:R-:W-:Y:S01]  /*5670*/  @!P2 IADD3 R3, P0, PT, R14, 0x580, RZ ;  /* 0x000005800e03a810 */ /* 0x000fe20007f1e0ff */
[----:B------:R-:W-:Y:S01]  /*5680*/  VOTEU.ALL UP0, P2 ;  /* 0x0000000000ff7886 */ /* 0x000fe20001000000 */
[----:B------:R-:W-:Y:S01]  /*5690*/  UMOV UR6, 0x0 ;  /* 0x0000000000067882 */ /* 0x000fe20000000000 */
[----:B------:R-:W-:Y:S01]  /*56a0*/  UMOV UR7, 0x10000000 ;  /* 0x1000000000077882 */ /* 0x000fe20000000000 */
[----:B------:R-:W-:Y:S01]  /*56b0*/  @!P2 R2UR UR5, R3 ;  /* 0x000000000305a2ca */ /* 0x000fe200000e0000 */
[----:B-1----:R-:W-:Y:S01]  /*56c0*/  @!P2 IMAD.X R0, RZ, RZ, R15, P0 ;  /* 0x000000ffff00a224 */ /* 0x002fe200000e060f */
[----:B------:R-:W-:Y:S01]  /*56d0*/  @!UP0 UIADD3 UR10, UPT, UPT, UR34, 0x30, URZ ;  /* 0x00000030220a8890 */ /* 0x000fe2000fffe0ff */
[----:B------:R-:W-:Y:S01]  /*56e0*/  LOP3.LUT R10, R10, 0x1, RZ, 0x3c, !PT ;  /* 0x000000010a0a7812 */ /* 0x000fe200078e3cff */
[----:B------:R-:W-:Y:S01]  /*56f0*/  @!UP0 UIADD3 UR8, UPT, UPT, UR31, 0x6200, URZ ;  /* 0x000062001f088890 */ /* 0x000fe2000fffe0ff */
[----:B------:R-:W-:Y:S01]  /*5700*/  LOP3.LUT R9, R9, 0x1, RZ, 0x3c, !PT ;  /* 0x0000000109097812 */ /* 0x000fe200078e3cff */
[----:B------:R-:W-:Y:S01]  /*5710*/  @!UP0 UIADD3 UR9, UPT, UPT, UR31, 0x98, URZ ;  /* 0x000000981f098890 */ /* 0x000fe2000fffe0ff */
[----:B------:R-:W-:Y:S01]  /*5720*/  @!P2 R2UR UR4, R0 ;  /* 0x000000000004a2ca */ /* 0x000fe200000e0000 */
[----:B------:R-:W-:Y:S01]  /*5730*/  VOTEU.ALL UP0, P2 ;  /* 0x0000000000ff7886 */ /* 0x000fe20001000000 */
[----:B------:R-:W-:Y:S01]  /*5740*/  UMOV UR11, UR35 ;  /* 0x00000023000b7c82 */ /* 0x000fe20008000000 */
[----:B------:R-:W-:Y:S01]  /*5750*/  UMOV UR12, UR36 ;  /* 0x00000024000c7c82 */ /* 0x000fe20008000000 */
[----:B------:R-:W-:Y:S01]  /*5760*/  UMOV UR13, UR37 ;  /* 0x00000025000d7c82 */ /* 0x000fe20008000000 */
[----:B------:R-:W-:Y:S01]  /*5770*/  UIADD3 UR20, UPT, UPT, UR14, UR55, URZ ;  /* 0x000000370e147290 */ /* 0x000fe2000fffe0ff */
[----:B------:R-:W-:Y:S01]  /*5780*/  IMAD.U32 R4, RZ, RZ, UR5 ;  /* 0x00000005ff047e24 */ /* 0x000fe2000f8e00ff */
[----:B------:R-:W-:Y:S02]  /*5790*/  UIADD3 UR24, UPT, UPT, UR15, UR54, URZ ;  /* 0x000000360f187290 */ /* 0x000fe4000fffe0ff */
[----:B------:R-:W-:Y:S04]  /*57a0*/  UPLOP3.LUT UP2, UPT, UPT, UPT, UPT, 0x80, 0x8 ;  /* 0x000000000008789c */ /* 0x000fe80003f4f070 */
[----:B------:R-:W-:Y:S01]  /*57b0*/  IMAD.U32 R5, RZ, RZ, UR4 ;  /* 0x00000004ff057e24 */ /* 0x000fe2000f8e00ff */
[----:B------:R-:W-:Y:S04]  /*57c0*/  @!P2 R2UR UR4, R4 ;  /* 0x000000000404a2ca */ /* 0x000fe800000e0000 */
[----:B------:R-:W-:Y:S11]  /*57d0*/  @!P2 R2UR UR5, R5 ;  /* 0x000000000505a2ca */ /* 0x000ff600000e0000 */
[----:B------:R-:W-:Y:S02]  /*57e0*/  @!UPT UIADD3 URZ, UPT, UPT, URZ, URZ, URZ ;  /* 0x000000fffffff290 */ /* 0x000fe4000fffe0ff */
[----:B------:R1:W-:Y:S01]  /*57f0*/  @!UP0 UTMALDG.4D [UR8], [UR4], desc[UR6] ;  /* 0x00000608040085b4 */ /* 0x0003e20008019000 */
[----:B------:R1:W-:Y:S01]  /*5800*/  @!P2 SYNCS.ARRIVE.TRANS64.RED.A0TR RZ, [UR31+0x98], R2 ;  /* 0x00009802ffffa9a7 */ /* 0x0003e2000830041f */
[----:B------:R-:W-:Y:S01]  /*5810*/  SYNCS.ARRIVE.TRANS64.RED.A1T0 RZ, [UR58], RZ ;  /* 0x000000ffffff79a7 */ /* 0x000fe2000810043a */
[----:B------:R-:W-:Y:S05]  /*5820*/  BRA.U UP3, `(.L_x_74) ;  /* 0xffffffed03c47547 */ /* 0x000fea000b83ffff */
[----:B-1----:R-:W-:-:S04]  /*5830*/  SHF.L.U32 R2, R10, 0x1f, RZ ;  /* 0x0000001f0a027819 */ /* 0x002fc800000006ff */
[----:B------:R-:W1:Y:S02]  /*5840*/  SYNCS.PHASECHK.TRANS64.TRYWAIT P0, [UR31+0xa0], R2 ;  /* 0x0000a002ff0075a7 */ /* 0x000e64000800111f */
[----:B-1----:R-:W-:Y:S05]  /*5850*/  @!P0 BRA `(.L_x_75) ;  /* 0x00000044007c8947 */ /* 0x002fea0003800000 */
.L_x_170:
[----:B------:R-:W2:Y:S02]  /*5860*/  SYNCS.PHASECHK.TRANS64.TRYWAIT P0, [UR31+0xa8], R2 ;  /* 0x0000a802ff0075a7 */ /* 0x000ea4000800111f */
[----:B--2---:R-:W-:Y:S05]  /*5870*/  @!P0 BRA `(.L_x_76) ;  /* 0x00000044008c8947 */ /* 0x004fea0003800000 */
.L_x_172:
[----:B------:R-:W2:Y:S02]  /*5880*/  SYNCS.PHASECHK.TRANS64.TRYWAIT P0, [UR31+0xb0], R2 ;  /* 0x0000b002ff0075a7 */ /* 0x000ea4000800111f */
[----:B--2---:R-:W-:Y:S05]  /*5890*/  @!P0 BRA `(.L_x_77) ;  /* 0x00000044009c8947 */ /* 0x004fea0003800000 */
.L_x_174:
[----:B-1----:R-:W-:-:S07]  /*58a0*/  MOV R0, UR31 ;  /* 0x0000001f00007c02 */ /* 0x002fce0008000f00 */
.L_x_78:
[----:B-1----:R-:W-:-:S04]  /*58b0*/  SHF.L.U32 R2, R10, 0x1f, RZ ;  /* 0x0000001f0a027819 */ /* 0x002fc800000006ff */
[----:B------:R1:W2:Y:S03]  /*58c0*/  SYNCS.PHASECHK.TRANS64.TRYWAIT P0, [R0+URZ+0xb8], R2 ;  /* 0x0000b802000075a7 */ /* 0x0002a600080011ff */
[----:B--2---:R-:W-:Y:S05]  /*58d0*/  @!P0 NANOSLEEP.SYNCS 0x989680 ;  /* 0x009896800000895d */ /* 0x004fea0003900000 */
[----:B------:R-:W2:Y:S02]  /*58e0*/  @!P0 SYNCS.PHASECHK.TRANS64 P0, [R0+URZ+0xb8], R2 ;  /* 0x0000b802000085a7 */ /* 0x000ea400080010ff */
[----:B--2---:R-:W-:Y:S05]  /*58f0*/  @P0 EXIT ;  /* 0x000000000000094d */ /* 0x004fea0003800000 */
[----:B------:R-:W-:Y:S05]  /*5900*/  BRA `(.L_x_78) ;  /* 0xfffffffc00e87947 */ /* 0x000fea000383ffff */
.L_x_63:
[----:B------:R-:W-:-:S06]  /*5910*/  UISETP.GE.AND UP0, UPT, UR18, 0x4, UPT ;  /* 0x000000041200788c */ /* 0x000fcc000bf06270 */
[----:B------:R-:W-:-:S13]  /*5920*/  PLOP3.LUT P0, PT, PT, PT, UP0, 0x80, 0x8 ;  /* 0x000000000008781c */ /* 0x000fda0003f0f008 */
[----:B-1----:R-:W-:Y:S05]  /*5930*/  @!P0 EXIT ;  /* 0x000000000000894d */ /* 0x002fea0003800000 */
[----:B------:R-:W1:Y:S08]  /*5940*/  S2UR UR4, SR_CgaCtaId ;  /* 0x00000000000479c3 */ /* 0x000e700000008800 */
[----:B------:R-:W-:Y:S01]  /*5950*/  BAR.SYNC.DEFER_BLOCKING 0x6, 0xa0 ;  /* 0x0182800000007b1d */ /* 0x000fe20000010000 */
[C---:B------:R-:W-:Y:S01]  /*5960*/  IMAD.SHL.U32 R0, R59.reuse, 0x10, RZ ;  /* 0x000000103b007824 */ /* 0x040fe200078e00ff */
[C---:B------:R-:W-:Y:S01]  /*5970*/  LOP3.LUT R60, R59.reuse, 0x60, RZ, 0xc0, !PT ;  /* 0x000000603b3c7812 */ /* 0x040fe200078ec0ff */
[C---:B------:R-:W-:Y:S01]  /*5980*/  IMAD.SHL.U32 R58, R59.reuse, 0x2, RZ ;  /* 0x000000023b3a7824 */ /* 0x040fe200078e00ff */
[C---:B------:R-:W-:Y:S01]  /*5990*/  LOP3.LUT R67, R59.reuse, 0x2, RZ, 0xc0, !PT ;  /* 0x000000023b437812 */ /* 0x040fe200078ec0ff */
[----:B------:R-:W-:Y:S01]  /*59a0*/  IMAD.U32 R23, R59, 0x10000, RZ ;  /* 0x000100003b177824 */ /* 0x000fe200078e00ff */
[----:B------:R-:W-:-:S02]  /*59b0*/  UMOV UR48, 0x400 ;  /* 0x0000040000307882 */ /* 0x000fc40000000000 */
[----:B------:R-:W2:Y:S01]  /*59c0*/  LDC.64 R50, c[0x0][0x8b0] ;  /* 0x00022c00ff327b82 */ /* 0x000ea20000000a00 */
[----:B------:R-:W3:Y:S01]  /*59d0*/  LDCU.64 UR6, c[0x0][0x890] ;  /* 0x00011200ff0677ac */ /* 0x000ee20008000a00 */
[----:B------:R-:W-:Y:S01]  /*59e0*/  LOP3.LUT R4, R0, 0x60, RZ, 0xc0, !PT ;  /* 0x0000006000047812 */ /* 0x000fe200078ec0ff */
[----:B------:R-:W-:Y:S01]  /*59f0*/  HFMA2 R55, -RZ, RZ, 0, 0 ;  /* 0x00000000ff377431 */ /* 0x000fe200000001ff */
[----:B------:R-:W-:Y:S01]  /*5a00*/  LOP3.LUT R59, R59, 0x4, RZ, 0xc0, !PT ;  /* 0x000000043b3b7812 */ /* 0x000fe200078ec0ff */
[----:B------:R-:W-:Y:S01]  /*5a10*/  USHF.R.S32.HI UR52, URZ, 0x1f, UR5 ;  /* 0x0000001fff347899 */ /* 0x000fe20008011405 */
[----:B------:R-:W-:Y:S01]  /*5a20*/  LOP3.LUT R58, R4, 0xc, R58, 0xf8, !PT ;  /* 0x0000000c043a7812 */ /* 0x000fe200078ef83a */
[----:B------:R-:W-:Y:S01]  /*5a30*/  IMAD.MOV.U32 R57, RZ, RZ, 0x1 ;  /* 0x00000001ff397424 */ /* 0x000fe200078e00ff */
[----:B------:R-:W4:Y:S01]  /*5a40*/  LDC.64 R48, c[0x0][0x8a8] ;  /* 0x00022a00ff307b82 */ /* 0x000f220000000a00 */
[----:B------:R-:W-:Y:S01]  /*5a50*/  ULEA.HI UR52, UR52, UR5, URZ, 0x6 ;  /* 0x0000000534347291 */ /* 0x000fe2000f8f30ff */
[----:B------:R-:W-:Y:S01]  /*5a60*/  LOP3.LUT R58, R58, 0x790, R0, 0xf8, !PT ;  /* 0x000007903a3a7812 */ /* 0x000fe200078ef800 */
[----:B------:R-:W-:Y:S01]  /*5a70*/  IMAD.MOV.U32 R22, RZ, RZ, RZ ;  /* 0x000000ffff167224 */ /* 0x000fe200078e00ff */
[----:B------:R-:W-:Y:S01]  /*5a80*/  LOP3.LUT R23, R23, 0x600000, RZ, 0xc0, !PT ;  /* 0x0060000017177812 */ /* 0x000fe200078ec0ff */
[----:B------:R-:W-:Y:S01]  /*5a90*/  IMAD.MOV.U32 R56, RZ, RZ, RZ ;  /* 0x000000ffff387224 */ /* 0x000fe200078e00ff */
[----:B------:R-:W2:Y:S01]  /*5aa0*/  LDCU UR61, c[0x0][0x370] ;  /* 0x00006e00ff3d77ac */ /* 0x000ea20008000800 */
[----:B-1----:R-:W-:Y:S01]  /*5ab0*/  ULEA UR48, UR4, UR48, 0x18 ;  /* 0x0000003004307291 */ /* 0x002fe2000f8ec0ff */
[----:B---3--:R-:W-:Y:S01]  /*5ac0*/  MOV R64, UR6 ;  /* 0x0000000600407c02 */ /* 0x008fe20008000f00 */
[----:B------:R-:W-:Y:S01]  /*5ad0*/  IMAD.U32 R63, RZ, RZ, UR7 ;  /* 0x00000007ff3f7e24 */ /* 0x000fe2000f8e00ff */
[----:B------:R-:W1:Y:S01]  /*5ae0*/  LDCU UR45, c[0x0][0xb0c] ;  /* 0x00016180ff2d77ac */ /* 0x000e620008000800 */
[----:B------:R-:W-:-:S05]  /*5af0*/  UIADD3 UR4, UPT, UPT, UR48, 0x200, URZ ;  /* 0x0000020030047890 */ /* 0x000fca000fffe0ff */
[----:B------:R-:W3:Y:S01]  /*5b00*/  LDS R2, [UR48+0x120] ;  /* 0x00012030ff027984 */ /* 0x000ee20008000800 */
[----:B------:R-:W1:Y:S01]  /*5b10*/  LDCU UR38, c[0x0][0xb30] ;  /* 0x00016600ff2677ac */ /* 0x000e620008000800 */
[----:B------:R-:W-:Y:S01]  /*5b20*/  MOV R52, UR4 ;  /* 0x0000000400347c02 */ /* 0x000fe20008000f00 */
[----:B------:R-:W1:Y:S03]  /*5b30*/  LDCU.64 UR54, c[0x0][0x888] ;  /* 0x00011100ff3677ac */ /* 0x000e660008000a00 */
[----:B------:R-:W-:Y:S01]  /*5b40*/  LEA R58, R58, R52, 0x2 ;  /* 0x000000343a3a7211 */ /* 0x000fe200078e10ff */
[----:B------:R-:W1:Y:S04]  /*5b50*/  LDCU.64 UR46, c[0x0][0xb28] ;  /* 0x00016500ff2e77ac */ /* 0x000e680008000a00 */
[--C-:B------:R-:W-:Y:S01]  /*5b60*/  IMAD R67, R67, -0x10, R58.reuse ;  /* 0xfffffff043437824 */ /* 0x100fe200078e023a */
[----:B------:R-:W1:Y:S01]  /*5b70*/  LDCU.128 UR56, c[0x0][0xb10] ;  /* 0x00016200ff3877ac */ /* 0x000e620008000c00 */
[----:B------:R-:W-:Y:S01]  /*5b80*/  IMAD R66, R59, -0x10, R58 ;  /* 0xfffffff03b427824 */ /* 0x000fe200078e023a */
[----:B------:R-:W1:Y:S01]  /*5b90*/  LDCU UR60, c[0x0][0x374] ;  /* 0x00006e80ff3c77ac */ /* 0x000e620008000800 */
[----:B------:R-:W-:Y:S01]  /*5ba0*/  USHF.R.S32.HI UR52, URZ, 0x6, UR52 ;  /* 0x00000006ff347899 */ /* 0x000fe20008011434 */
[----:B------:R-:W-:Y:S01]  /*5bb0*/  UMOV UR53, URZ ;  /* 0x000000ff00357c82 */ /* 0x000fe20008000000 */
[----:B------:R-:W-:Y:S01]  /*5bc0*/  UMOV UR50, URZ ;  /* 0x000000ff00327c82 */ /* 0x000fe20008000000 */
[C---:B---3--:R-:W-:Y:S01]  /*5bd0*/  VIADD R3, R2.reuse, 0x40 ;  /* 0x0000004002037836 */ /* 0x048fe20000000000 */
[----:B------:R-:W-:-:S04]  /*5be0*/  LOP3.LUT R2, R2, 0xffff, RZ, 0xc0, !PT ;  /* 0x0000ffff02027812 */ /* 0x000fc800078ec0ff */
[----:B------:R-:W-:-:S05]  /*5bf0*/  LOP3.LUT R3, R3, 0xffff, RZ, 0xc0, !PT ;  /* 0x0000ffff03037812 */ /* 0x000fca00078ec0ff */
[----:B-12-4-:R3:W-:Y:S02]  /*5c00*/  STL.64 [R1], R2 ;  /* 0x0000000201007387 */ /* 0x0167e40000100a00 */
.L_x_122:
[----:B---3--:R-:W-:Y:S04]  /*5c10*/  SHF.L.U32 R2, R55, 0x1f, RZ ;  /* 0x0000001f37027819 */ /* 0x008fe800000006ff */
[----:B-1----:R-:W1:Y:S02]  /*5c20*/  SYNCS.PHASECHK.TRANS64.TRYWAIT P0, [UR48+0xd0], R2 ;  /* 0x0000d002ff0075a7 */ /* 0x002e640008001130 */
[----:B-1----:R-:W-:Y:S05]  /*5c30*/  @!P0 BRA `(.L_x_79) ;  /* 0x0000004000cc8947 */ /* 0x002fea0003800000 */
.L_x_176:
[----:B------:R-:W2:Y:S01]  /*5c40*/  LDS.128 R4, [UR48+0x110] ;  /* 0x00011030ff047984 */ /* 0x000ea20008000c00 */
[----:B------:R-:W-:Y:S01]  /*5c50*/  UIADD3 UR4, UPT, UPT, UR48, 0xd8, URZ ;  /* 0x000000d830047890 */ /* 0x000fe2000fffe0ff */
[----:B-1----:R-:W-:Y:S01]  /*5c60*/  IMAD R2, R22, 0x4, R1 ;  /* 0x0000000416027824 */ /* 0x002fe200078e0201 */
[----:B------:R-:W-:Y:S02]  /*5c70*/  UISETP.GE.AND UP0, UPT, UR39, 0x1, UPT ;  /* 0x000000012700788c */ /* 0x000fe4000bf06270 */
[----:B------:R-:W-:Y:S01]  /*5c80*/  UPRMT UR4, URZ, 0x654, UR4 ;  /* 0x00000654ff047896 */ /* 0x000fe20008000004 */
[----:B------:R-:W-:Y:S01]  /*5c90*/  @!PT LDS RZ, [RZ] ;  /* 0x00000000fffff984 */ /* 0x000fe20000000800 */
[----:B------:R-:W-:Y:S01]  /*5ca0*/  @!PT LDS RZ, [RZ] ;  /* 0x00000000fffff984 */ /* 0x000fe20000000800 */
[----:B------:R-:W-:Y:S01]  /*5cb0*/  @!PT LDS RZ, [RZ] ;  /* 0x00000000fffff984 */ /* 0x000fe20000000800 */
[----:B------:R-:W-:Y:S01]  /*5cc0*/  @!PT LDS RZ, [RZ] ;  /* 0x00000000fffff984 */ /* 0x000fe20000000800 */
[----:B------:R1:W-:Y:S06]  /*5cd0*/  MEMBAR.ALL.CTA ;  /* 0x0000000000007992 */ /* 0x0003ec0000008000 */
[----:B-1----:R-:W1:Y:S02]  /*5ce0*/  FENCE.VIEW.ASYNC.S ;  /* 0x00000000000073c6 */ /* 0x002e640000000000 */
[----:B-1----:R-:W-:Y:S06]  /*5cf0*/  SYNCS.ARRIVE.TRANS64.RED.A1T0 RZ, [UR4], RZ ;  /* 0x000000ffffff79a7 */ /* 0x002fec0008100404 */
[----:B------:R-:W5:Y:S01]  /*5d00*/  LDL R2, [R2] ;  /* 0x0000000002027983 */ /* 0x000f620000100800 */
[----:B--2---:R-:W-:Y:S11]  /*5d10*/  LOP3.LUT P0, RZ, R6, 0x1, RZ, 0xc0, !PT ;  /* 0x0000000106ff7812 */ /* 0x004ff6000780c0ff */
[----:B------:R-:W-:Y:S02]  /*5d20*/  @!UPT UIADD3 URZ, UPT, UPT, URZ, URZ, URZ ;  /* 0x000000fffffff290 */ /* 0x000fe4000fffe0ff */
[----:B------:R-:W-:Y:S01]  /*5d30*/  VOTEU.ANY UP1, P0 ;  /* 0x0000000000ff7886 */ /* 0x000fe20000020100 */
[----:B------:R-:W-:Y:S01]  /*5d40*/  PLOP3.LUT P0, PT, PT, PT, UP1, 0x80, 0x8 ;  /* 0x000000000008781c */ /* 0x000fe20003f0f018 */
[----:B------:R-:W-:Y:S11]  /*5d50*/  UP2UR UR62, UPR, URZ, 0x2 ;  /* 0x00000002ff3e7883 */ /* 0x000ff60008000000 */
[----:B------:R-:W-:Y:S01]  /*5d60*/  @!UPT UIADD3 URZ, UPT, UPT, URZ, URZ, URZ ;  /* 0x000000fffffff290 */ /* 0x000fe2000fffe0ff */
[----:B------:R-:W-:Y:S02]  /*5d70*/  @P0 MOV R3, R4 ;  /* 0x0000000400030202 */ /* 0x000fe40000000f00 */
[----:B------:R-:W-:Y:S02]  /*5d80*/  @P0 LOP3.LUT R0, R5, 0xffff, RZ, 0xc0, !PT ;  /* 0x0000ffff05000812 */ /* 0x000fe400078ec0ff */
[----:B------:R-:W-:Y:S02]  /*5d90*/  @P0 R2UR UR5, R3 ;  /* 0x00000000030502ca */ /* 0x000fe400000e0000 */
[----:B------:R-:W-:Y:S01]  /*5da0*/  @P0 R2UR UR4, R0 ;  /* 0x00000000000402ca */ /* 0x000fe200000e0000 */
[----:B------:R-:W-:Y:S05]  /*5db0*/  IMAD.U32 R0, RZ, RZ, UR52 ;  /* 0x00000034ff007e24 */ /* 0x000fea000f8e00ff */
[----:B------:R-:W-:Y:S05]  /*5dc0*/  IABS R3, R0 ;  /* 0x0000000000037213 */ /* 0x000fea0000000000 */
[----:B------:R-:W-:Y:S02]  /*5dd0*/  @UP1 UMOV UR37, UR5 ;  /* 0x0000000500251c82 */ /* 0x000fe40008000000 */
[----:B------:R-:W-:Y:S01]  /*5de0*/  @UP1 UMOV UR36, UR4 ;  /* 0x0000000400241c82 */ /* 0x000fe20008000000 */
[----:B------:R-:W-:Y:S05]  /*5df0*/  BRA.U !UP0, `(.L_x_80) ;  /* 0x0000000108cc7547 */ /* 0x000fea000b800000 */
[----:B------:R-:W1:Y:S01]  /*5e00*/  LDCU UR9, c[0x0][0xb20] ;  /* 0x00016400ff0977ac */ /* 0x000e620008000800 */
[----:B------:R-:W-:Y:S02]  /*5e10*/  UIMAD.WIDE.U32 UR4, UR60, UR59, URZ ;  /* 0x0000003b3c0472a5 */ /* 0x000fe4000f8e00ff */
[----:B------:R-:W-:Y:S02]  /*5e20*/  UIMAD.WIDE.U32 UR6, UR61, UR56, URZ ;  /* 0x000000383d0672a5 */ /* 0x000fe4000f8e00ff */
[----:B------:R-:W-:Y:S02]  /*5e30*/  UIMAD.WIDE.U32 UR10, UR36, UR59, URZ ;  /* 0x0000003b240a72a5 */ /* 0x000fe4000f8e00ff */
[----:B------:R-:W-:Y:S02]  /*5e40*/  UISETP.NE.AND UP0, UPT, UR58, 0x1, UPT ;  /* 0x000000013a00788c */ /* 0x000fe4000bf05270 */
[----:B------:R-:W-:Y:S02]  /*5e50*/  UISETP.NE.AND UP1, UPT, UR45, 0x1, UPT ;  /* 0x000000012d00788c */ /* 0x000fe4000bf25270 */
[----:B------:R-:W-:Y:S02]  /*5e60*/  UISETP.NE.AND UP2, UPT, UR39, 0x1, UPT ;  /* 0x000000012700788c */ /* 0x000fe4000bf45270 */
[----:B------:R-:W-:Y:S01]  /*5e70*/  UIMAD.WIDE.U32 UR12, UR37, UR56, URZ ;  /* 0x00000038250c72a5 */ /* 0x000fe2000f8e00ff */
[----:B------:R-:W-:Y:S01]  /*5e80*/  UMOV UR4, UR5 ;  /* 0x0000000500047c82 */ /* 0x000fe20008000000 */
[----:B------:R-:W-:Y:S01]  /*5e90*/  UMOV UR6, UR11 ;  /* 0x0000000b00067c82 */ /* 0x000fe20008000000 */
[----:B-1----:R-:W-:Y:S03]  /*5ea0*/  USHF.R.U32.HI UR8, URZ, UR9, UR4 ;  /* 0x00000009ff087299 */ /* 0x002fe60008011604 */
[----:B------:R-:W-:Y:S02]  /*5eb0*/  UMOV UR4, UR7 ;  /* 0x0000000700047c82 */ /* 0x000fe40008000000 */
[----:B------:R-:W-:Y:S02]  /*5ec0*/  USHF.R.U32.HI UR5, URZ, UR57, UR4 ;  /* 0x00000039ff057299 */ /* 0x000fe40008011604 */
[----:B------:R-:W-:Y:S02]  /*5ed0*/  USEL UR4, UR60, UR8, !UP0 ;  /* 0x000000083c047287 */ /* 0x000fe4000c000000 */
[----:B------:R-:W-:Y:S02]  /*5ee0*/  USHF.R.U32.HI UR8, URZ, UR9, UR6 ;  /* 0x00000009ff087299 */ /* 0x000fe40008011606 */
[----:B------:R-:W-:Y:S02]  /*5ef0*/  UIMAD.WIDE.U32 UR6, UR4, UR46, URZ ;  /* 0x0000002e040672a5 */ /* 0x000fe4000f8e00ff */
[----:B------:R-:W-:Y:S02]  /*5f00*/  USEL UR9, UR61, UR5, !UP1 ;  /* 0x000000053d097287 */ /* 0x000fe4000c800000 */
[----:B------:R-:W-:Y:S02]  /*5f10*/  USEL UR8, UR36, UR8, !UP0 ;  /* 0x0000000824087287 */ /* 0x000fe4000c000000 */
[----:B------:R-:W-:Y:S01]  /*5f20*/  UIMAD.WIDE.U32 UR10, UR9, UR46, URZ ;  /* 0x0000002e090a72a5 */ /* 0x000fe2000f8e00ff */
[----:B------:R-:W-:Y:S01]  /*5f30*/  UMOV UR6, UR7 ;  /* 0x0000000700067c82 */ /* 0x000fe20008000000 */
[----:B------:R-:W-:Y:S01]  /*5f40*/  UMOV UR5, UR13 ;  /* 0x0000000d00057c82 */ /* 0x000fe20008000000 */
[----:B------:R-:W-:Y:S02]  /*5f50*/  @UP2 USHF.R.U32.HI UR4, URZ, UR47, UR6 ;  /* 0x0000002fff042299 */ /* 0x000fe40008011606 */
[----:B------:R-:W-:Y:S02]  /*5f60*/  USHF.R.U32.HI UR5, URZ, UR57, UR5 ;  /* 0x00000039ff057299 */ /* 0x000fe40008011605 */
[----:B------:R-:W-:Y:S02]  /*5f70*/  UIMAD UR4, UR39, UR4, URZ ;  /* 0x00000004270472a4 */ /* 0x000fe4000f8e02ff */
[----:B------:R-:W-:Y:S02]  /*5f80*/  USEL UR5, UR37, UR5, !UP1 ;  /* 0x0000000525057287 */ /* 0x000fe4000c800000 */
[----:B------:R-:W-:Y:S01]  /*5f90*/  UISETP.GE.AND UP0, UPT, UR8, UR4, UPT ;  /* 0x000000040800728c */ /* 0x000fe2000bf06270 */
[----:B------:R-:W-:Y:S01]  /*5fa0*/  UMOV UR6, UR11 ;  /* 0x0000000b00067c82 */ /* 0x000fe20008000000 */
[----:B------:R-:W-:Y:S02]  /*5fb0*/  UIMAD.WIDE.U32 UR10, UR8, UR46, URZ ;  /* 0x0000002e080a72a5 */ /* 0x000fe4000f8e00ff */
[----:B------:R-:W-:Y:S04]  /*5fc0*/  @UP2 USHF.R.U32.HI UR9, URZ, UR47, UR6 ;  /* 0x0000002fff092299 */ /* 0x000fe80008011606 */
[----:B------:R-:W-:Y:S01]  /*5fd0*/  UIMAD UR6, UR39, UR9, URZ ;  /* 0x00000009270672a4 */ /* 0x000fe2000f8e02ff */
[----:B------:R-:W-:Y:S03]  /*5fe0*/  UMOV UR4, UR11 ;  /* 0x0000000b00047c82 */ /* 0x000fe60008000000 */
[----:B------:R-:W-:Y:S02]  /*5ff0*/  UISETP.GE.OR UP0, UPT, UR5, UR6, UP0 ;  /* 0x000000060500728c */ /* 0x000fe40008706670 */
[----:B------:R-:W-:Y:S02]  /*6000*/  USHF.R.U32.HI UR4, URZ, UR47, UR4 ;  /* 0x0000002fff047299 */ /* 0x000fe40008011604 */
[----:B------:R-:W-:Y:S02]  /*6010*/  UIMAD.WIDE.U32 UR6, UR5, UR46, URZ ;  /* 0x0000002e050672a5 */ /* 0x000fe4000f8e00ff */
[----:B------:R-:W-:Y:S02]  /*6020*/  USEL UR11, UR8, UR4, !UP2 ;  /* 0x00000004080b7287 */ /* 0x000fe4000d000000 */
[----:B------:R-:W-:Y:S02]  /*6030*/  UIADD3 UR6, UPT, UPT, -UR5, URZ, URZ ;  /* 0x000000ff05067290 */ /* 0x000fe4000fffe1ff */
[----:B------:R-:W-:Y:S02]  /*6040*/  UIADD3 UR10, UPT, UPT, -UR11, URZ, URZ ;  /* 0x000000ff0b0a7290 */ /* 0x000fe4000fffe1ff */
[----:B------:R-:W-:Y:S02]  /*6050*/  UIMAD UR6, UR45, UR6, UR37 ;  /* 0x000000062d0672a4 */ /* 0x000fe4000f8e0225 */
[----:B------:R-:W-:Y:S01]  /*6060*/  UIMAD UR10, UR39, UR10, UR8 ;  /* 0x0000000a270a72a4 */ /* 0x000fe2000f8e0208 */
[----:B------:R-:W-:Y:S01]  /*6070*/  @!UP0 UMOV UR4, UR7 ;  /* 0x0000000700048c82 */ /* 0x000fe20008000000 */
[----:B------:R-:W-:Y:S02]  /*6080*/  UIADD3 UR7, UPT, UPT, -UR8, URZ, URZ ;  /* 0x000000ff08077290 */ /* 0x000fe4000fffe1ff */
[----:B------:R-:W-:Y:S04]  /*6090*/  @!UP0 USHF.R.U32.HI UR4, URZ, UR47, UR4 ;  /* 0x0000002fff048299 */ /* 0x000fe80008011604 */
[----:B------:R-:W-:Y:S04]  /*60a0*/  @!UP0 USEL UR4, UR5, UR4, !UP2 ;  /* 0x0000000405048287 */ /* 0x000fe8000d000000 */
[----:B------:R-:W-:Y:S02]  /*60b0*/  @!UP0 UIMAD UR9, UR9, UR10, UR4 ;  /* 0x0000000a090982a4 */ /* 0x000fe4000f8e0204 */
[----:B------:R-:W-:Y:S02]  /*60c0*/  @!UP0 UIADD3 UR10, UPT, UPT, UR11, -UR4, URZ ;  /* 0x800000040b0a8290 */ /* 0x000fe4000fffe0ff */
[----:B------:R-:W-:Y:S02]  /*60d0*/  UIMAD UR4, UR58, UR7, UR36 ;  /* 0x000000073a0472a4 */ /* 0x000fe4000f8e0224 */
[----:B------:R-:W-:Y:S03]  /*60e0*/  @!UP0 UIMAD UR8, UR10, UR39, UR5 ;  /* 0x000000270a0882a4 */ /* 0x000fe6000f8e0205 */
[----:B------:R-:W-:Y:S02]  /*60f0*/  @!UP0 UMOV UR5, UR9 ;  /* 0x0000000900058c82 */ /* 0x000fe40008000000 */
[----:B------:R-:W-:Y:S02]  /*6100*/  UIMAD UR37, UR5, UR45, UR6 ;  /* 0x0000002d052572a4 */ /* 0x000fe4000f8e0206 */
[----:B------:R-:W-:Y:S11]  /*6110*/  UIMAD UR36, UR8, UR58, UR4 ;  /* 0x0000003a082472a4 */ /* 0x000ff6000f8e0204 */
[----:B------:R-:W-:Y:S01]  /*6120*/  @!UPT UIADD3 URZ, UPT, UPT, URZ, URZ, URZ ;  /* 0x000000fffffff290 */ /* 0x000fe2000fffe0ff */
.L_x_80:
[----:B------:R-:W1:Y:S01]  /*6130*/  LDCU UR11, c[0x0][0x388] ;  /* 0x00007100ff0b77ac */ /* 0x000e620008000800 */
[----:B------:R-:W-:Y:S01]  /*6140*/  R2UR UR6, R3 ;  /* 0x00000000030672ca */ /* 0x000fe200000e0000 */
[----:B------:R-:W-:Y:S01]  /*6150*/  BSSY.RECONVERGENT B6, `(.L_x_81) ;  /* 0x0000074000067945 */ /* 0x000fe20003800200 */
[----:B------:R-:W-:Y:S01]  /*6160*/  IABS R0, R0 ;  /* 0x0000000000007213 */ /* 0x000fe20000000000 */
[----:B------:R-:W-:Y:S01]  /*6170*/  USHF.L.U32 UR42, UR24, 0x7, URZ ;  /* 0x00000007182a7899 */ /* 0x000fe200080006ff */
[----:B------:R-:W-:Y:S03]  /*6180*/  @P0 SHF.R.U32.HI R4, RZ, 0x10, R5 ;  /* 0x00000010ff040819 */ /* 0x000fe60000011605 */
[----:B------:R-:W-:Y:S01]  /*6190*/  IMAD.MOV R0, RZ, RZ, -R0 ;  /* 0x000000ffff007224 */ /* 0x000fe200078e0a00 */
[----:B------:R-:W-:Y:S02]  /*61a0*/  @P0 R2UR UR63, R4 ;  /* 0x00000000043f02ca */ /* 0x000fe400000e0000 */
[----:B------:R-:W-:Y:S02]  /*61b0*/  LOP3.LUT P0, RZ, R52, 0x1b0, RZ, 0xc0, !PT ;  /* 0x000001b034ff7812 */ /* 0x000fe4000780c0ff */
[----:B------:R-:W-:Y:S01]  /*61c0*/  R2UR UR9, R0 ;  /* 0x00000000000972ca */ /* 0x000fe200000e0000 */
[----:B------:R-:W2:Y:S10]  /*61d0*/  I2F.RP R3, UR6 ;  /* 0x0000000600037d06 */ /* 0x000eb40008209400 */
[----:B--2---:R-:W2:Y:S01]  /*61e0*/  MUFU.RCP R3, R3 ;  /* 0x0000000300037308 */ /* 0x004ea20000001000 */
[----:B-1----:R-:W-:Y:S05]  /*61f0*/  IMAD.U32 R8, RZ, RZ, UR11 ;  /* 0x0000000bff087e24 */ /* 0x002fea000f8e00ff */
[----:B------:R-:W-:Y:S04]  /*6200*/  IABS R8, R8 ;  /* 0x0000000800087213 */ /* 0x000fe80000000000 */
[----:B------:R-:W1:Y:S01]  /*6210*/  I2F.RP R10, R8 ;  /* 0x00000008000a7306 */ /* 0x000e620000209400 */
[----:B--2---:R-:W-:Y:S09]  /*6220*/  VIADD R3, R3, 0xffffffe ;  /* 0x0ffffffe03037836 */ /* 0x004ff20000000000 */
[----:B------:R-:W2:Y:S10]  /*6230*/  F2I.FTZ.U32.TRUNC.NTZ R3, R3 ;  /* 0x0000000300037305 */ /* 0x000eb4000021f000 */
[----:B-1----:R-:W1:Y:S01]  /*6240*/  MUFU.RCP R10, R10 ;  /* 0x0000000a000a7308 */ /* 0x002e620000001000 */
[----:B--2---:R-:W-:Y:S01]  /*6250*/  R2UR UR5, R3 ;  /* 0x00000000030572ca */ /* 0x004fe200000e0000 */
[----:B------:R-:W-:Y:S05]  /*6260*/  IMAD.U32 R3, RZ, RZ, UR20 ;  /* 0x00000014ff037e24 */ /* 0x000fea000f8e00ff */
[----:B------:R-:W-:Y:S04]  /*6270*/  IABS R3, R3 ;  /* 0x0000000300037213 */ /* 0x000fe80000000000 */
[----:B------:R-:W-:Y:S01]  /*6280*/  R2UR UR8, R3 ;  /* 0x00000000030872ca */ /* 0x000fe200000e0000 */
[----:B-1----:R-:W-:Y:S02]  /*6290*/  VIADD R10, R10, 0xffffffe ;  /* 0x0ffffffe0a0a7836 */ /* 0x002fe40000000000 */
[----:B------:R-:W-:Y:S02]  /*62a0*/  UIADD3 UR4, UPT, UPT, URZ, -UR5, URZ ;  /* 0x80000005ff047290 */ /* 0x000fe4000fffe0ff */
[----:B------:R-:W1:Y:S02]  /*62b0*/  F2I.FTZ.U32.TRUNC.NTZ R11, R10 ;  /* 0x0000000a000b7305 */ /* 0x000e64000021f000 */
[----:B------:R-:W-:Y:S03]  /*62c0*/  UIMAD UR7, UR4, UR6, URZ ;  /* 0x00000006040772a4 */ /* 0x000fe6000f8e02ff */
[----:B------:R-:W-:Y:S02]  /*62d0*/  UMOV UR4, URZ ;  /* 0x000000ff00047c82 */ /* 0x000fe40008000000 */
[----:B------:R-:W-:Y:S07]  /*62e0*/  UIMAD.WIDE.U32 UR4, UR5, UR7, UR4 ;  /* 0x00000007050472a5 */ /* 0x000fee000f8e0004 */
[----:B------:R-:W-:Y:S01]  /*62f0*/  UMOV UR4, UR5 ;  /* 0x0000000500047c82 */ /* 0x000fe20008000000 */
[--C-:B-1----:R-:W-:Y:S01]  /*6300*/  IMAD.MOV R3, RZ, RZ, -R11.reuse ;  /* 0x000000ffff037224 */ /* 0x102fe200078e0a0b */
[----:B------:R-:W-:Y:S01]  /*6310*/  UIMAD.WIDE.U32 UR4, UR4, UR8, URZ ;  /* 0x00000008040472a5 */ /* 0x000fe2000f8e00ff */
[----:B------:R-:W-:Y:S02]  /*6320*/  IMAD.MOV.U32 R10, RZ, RZ, RZ ;  /* 0x000000ffff0a7224 */ /* 0x000fe400078e00ff */
[----:B------:R-:W-:Y:S04]  /*6330*/  IMAD R3, R3, R8, RZ ;  /* 0x0000000803037224 */ /* 0x000fe800078e02ff */
[----:B------:R-:W-:Y:S01]  /*6340*/  UMOV UR43, UR5 ;  /* 0x00000005002b7c82 */ /* 0x000fe20008000000 */
[----:B------:R-:W-:Y:S01]  /*6350*/  IMAD.HI.U32 R11, R11, R3, R10 ;  /* 0x000000030b0b7227 */ /* 0x000fe200078e000a */
[----:B------:R-:W-:Y:S04]  /*6360*/  UIMAD UR4, UR43, UR9, UR8 ;  /* 0x000000092b0472a4 */ /* 0x000fe8000f8e0208 */
[----:B------:R-:W-:Y:S11]  /*6370*/  UISETP.GT.U32.AND UP0, UPT, UR6, UR4, UPT ;  /* 0x000000040600728c */ /* 0x000ff6000bf04070 */
[----:B------:R-:W-:Y:S02]  /*6380*/  @!UP0 UIADD3 UR4, UPT, UPT, UR4, -UR6, URZ ;  /* 0x8000000604048290 */ /* 0x000fe4000fffe0ff */
[----:B------:R-:W-:Y:S02]  /*6390*/  @!UP0 UIADD3 UR43, UPT, UPT, UR43, 0x1, URZ ;  /* 0x000000012b2b8890 */ /* 0x000fe4000fffe0ff */
[----:B------:R-:W-:Y:S02]  /*63a0*/  UISETP.GE.U32.AND UP2, UPT, UR4, UR6, UPT ;  /* 0x000000060400728c */ /* 0x000fe4000bf46070 */
[----:B------:R-:W-:Y:S02]  /*63b0*/  ULOP3.LUT UR4, UR20, UR52, URZ, 0x3c, !UPT ;  /* 0x0000003414047292 */ /* 0x000fe4000f8e3cff */
[----:B------:R-:W-:Y:S02]  /*63c0*/  UISETP.NE.AND UP0, UPT, UR52, URZ, UPT ;  /* 0x000000ff3400728c */ /* 0x000fe4000bf05270 */
[----:B------:R-:W-:Y:S05]  /*63d0*/  UISETP.GE.AND UP1, UPT, UR4, URZ, UPT ;  /* 0x000000ff0400728c */ /* 0x000fea000bf26270 */
[----:B------:R-:W-:Y:S06]  /*63e0*/  @UP2 UIADD3 UR43, UPT, UPT, UR43, 0x1, URZ ;  /* 0x000000012b2b2890 */ /* 0x000fec000fffe0ff */
[----:B------:R-:W-:Y:S02]  /*63f0*/  @!UP1 UIADD3 UR43, UPT, UPT, -UR43, URZ, URZ ;  /* 0x000000ff2b2b9290 */ /* 0x000fe4000fffe1ff */
[----:B------:R-:W-:Y:S02]  /*6400*/  UISETP.NE.AND UP1, UPT, UR38, 0x1, UPT ;  /* 0x000000012600788c */ /* 0x000fe4000bf25270 */
[----:B------:R-:W-:Y:S06]  /*6410*/  @!UP0 ULOP3.LUT UR43, URZ, UR52, URZ, 0x33, !UPT ;  /* 0x00000034ff2b8292 */ /* 0x000fec000f8e33ff */
[----:B------:R-:W-:Y:S03]  /*6420*/  MOV R0, UR43 ;  /* 0x0000002b00007c02 */ /* 0x000fe60008000f00 */
[----:B------:R-:W1:Y:S01]  /*6430*/  @!UP1 LDCU.128 UR12, c[0x0][0xb10] ;  /* 0x00016200ff0c97ac */ /* 0x000e620008000c00 */
[----:B------:R-:W-:Y:S05]  /*6440*/  IABS R0, R0 ;  /* 0x0000000000007213 */ /* 0x000fea0000000000 */
[----:B------:R-:W-:Y:S01]  /*6450*/  IMAD.HI.U32 R11, R11, R0, RZ ;  /* 0x000000000b0b7227 */ /* 0x000fe200078e00ff */
[----:B------:R-:W2:Y:S03]  /*6460*/  @!UP1 LDCU UR10, c[0x0][0xb20] ;  /* 0x00016400ff0a97ac */ /* 0x000ea60008000800 */
[----:B------:R-:W-:Y:S01]  /*6470*/  IMAD.MOV R3, RZ, RZ, -R11 ;  /* 0x000000ffff037224 */ /* 0x000fe200078e0a0b */
[----:B------:R-:W3:Y:S03]  /*6480*/  @!UP1 LDCU UR5, c[0x0][0xb0c] ;  /* 0x00016180ff0597ac */ /* 0x000ee60008000800 */
[C---:B------:R-:W-:Y:S01]  /*6490*/  IMAD R0, R8.reuse, R3, R0 ;  /* 0x0000000308007224 */ /* 0x040fe200078e0200 */
[----:B-1----:R-:W-:Y:S04]  /*64a0*/  UIMAD.WIDE.U32 UR6, UR36, UR15, URZ ;  /* 0x0000000f240672a5 */ /* 0x002fe8000f8e00ff */
[----:B------:R-:W-:Y:S01]  /*64b0*/  ISETP.GT.U32.AND P1, PT, R8, R0, PT ;  /* 0x000000000800720c */ /* 0x000fe20003f24070 */
[----:B------:R-:W-:Y:S02]  /*64c0*/  UIMAD.WIDE.U32 UR8, UR37, UR12, URZ ;  /* 0x0000000c250872a5 */ /* 0x000fe4000f8e00ff */
[----:B------:R-:W-:Y:S02]  /*64d0*/  @!UP1 UISETP.NE.AND UP0, UPT, UR14, 0x1, UPT ;  /* 0x000000010e00988c */ /* 0x000fe4000bf05270 */
[----:B------:R-:W-:Y:S01]  /*64e0*/  ULOP3.LUT UR8, UR43, UR11, URZ, 0x3c, !UPT ;  /* 0x0000000b2b087292 */ /* 0x000fe2000f8e3cff */
[----:B------:R-:W-:Y:S02]  /*64f0*/  @!UP1 UMOV UR6, UR7 ;  /* 0x0000000700069c82 */ /* 0x000fe40008000000 */
[----:B------:R-:W-:Y:S01]  /*6500*/  @!UP1 UMOV UR4, UR9 ;  /* 0x0000000900049c82 */ /* 0x000fe20008000000 */
[----:B--2---:R-:W-:Y:S02]  /*6510*/  @!UP1 USHF.R.U32.HI UR6, URZ, UR10, UR6 ;  /* 0x0000000aff069299 */ /* 0x004fe40008011606 */
[----:B---3--:R-:W-:Y:S02]  /*6520*/  @!UP1 UISETP.NE.AND UP2, UPT, UR5, 0x1, UPT ;  /* 0x000000010500988c */ /* 0x008fe4000bf45270 */
[----:B------:R-:W-:Y:S01]  /*6530*/  @!UP1 USHF.R.U32.HI UR4, URZ, UR13, UR4 ;  /* 0x0000000dff049299 */ /* 0x000fe20008011604 */
[----:B------:R-:W-:Y:S01]  /*6540*/  @!P1 IMAD.IADD R0, R0, 0x1, -R8 ;  /* 0x0000000100009824 */ /* 0x000fe200078e0a08 */
[----:B------:R-:W-:Y:S01]  /*6550*/  @!UP1 USEL UR6, UR36, UR6, !UP0 ;  /* 0x0000000624069287 */ /* 0x000fe2000c000000 */
[----:B------:R-:W-:Y:S01]  /*6560*/  @!P1 IADD3 R11, PT, PT, R11, 0x1, RZ ;  /* 0x000000010b0b9810 */ /* 0x000fe20007ffe0ff */
[----:B------:R-:W-:Y:S02]  /*6570*/  @!UP1 USEL UR7, UR37, UR4, !UP2 ;  /* 0x0000000425079287 */ /* 0x000fe4000d000000 */
[----:B------:R-:W-:Y:S01]  /*6580*/  UISETP.GE.AND UP0, UPT, UR8, URZ, UPT ;  /* 0x000000ff0800728c */ /* 0x000fe2000bf06270 */
[----:B------:R-:W-:Y:S01]  /*6590*/  ISETP.GE.U32.AND P2, PT, R0, R8, PT ;  /* 0x000000080000720c */ /* 0x000fe20003f46070 */
[----:B------:R-:W-:Y:S02]  /*65a0*/  UISETP.NE.AND UP2, UPT, UR11, URZ, UPT ;  /* 0x000000ff0b00728c */ /* 0x000fe4000bf45270 */
[----:B------:R-:W-:Y:S02]  /*65b0*/  @!UP1 UIADD3 UR4, UPT, UPT, -UR7, UR6, URZ ;  /* 0x0000000607049290 */ /* 0x000fe4000fffe1ff */
[----:B------:R-:W-:Y:S02]  /*65c0*/  @!UP1 UIADD3 UR6, UPT, UPT, UR7, -UR6, URZ ;  /* 0x8000000607069290 */ /* 0x000fe4000fffe0ff */
[----:B------:R-:W-:Y:S02]  /*65d0*/  @!UP1 UIMAD UR37, UR4, UR5, UR37 ;  /* 0x00000005042592a4 */ /* 0x000fe4000f8e0225 */
[----:B------:R-:W-:Y:S02]  /*65e0*/  UIADD3 UR4, UPT, UPT, -UR43, URZ, URZ ;  /* 0x000000ff2b047290 */ /* 0x000fe4000fffe1ff */
[----:B------:R-:W-:Y:S02]  /*65f0*/  @!UP1 UIMAD UR36, UR6, UR14, UR36 ;  /* 0x0000000e062492a4 */ /* 0x000fe4000f8e0224 */
[----:B------:R-:W-:Y:S01]  /*6600*/  UIMAD UR5, UR52, UR4, UR20 ;  /* 0x00000004340572a4 */ /* 0x000fe2000f8e0214 */
[----:B------:R-:W-:Y:S03]  /*6610*/  @P2 VIADD R11, R11, 0x1 ;  /* 0x000000010b0b2836 */ /* 0x000fe60000000000 */
[----:B------:R-:W-:Y:S02]  /*6620*/  USHF.L.U32 UR51, UR5, 0x6, URZ ;  /* 0x0000000605337899 */ /* 0x000fe400080006ff */
[----:B------:R-:W-:Y:S11]  /*6630*/  R2UR UR44, R11 ;  /* 0x000000000b2c72ca */ /* 0x000ff600000e0000 */
[----:B------:R-:W-:Y:S02]  /*6640*/  @!UPT UIADD3 URZ, UPT, UPT, URZ, URZ, URZ ;  /* 0x000000fffffff290 */ /* 0x000fe4000fffe0ff */
[----:B------:R-:W-:Y:S02]  /*6650*/  @!UP0 UIADD3 UR44, UPT, UPT, -UR44, URZ, URZ ;  /* 0x000000ff2c2c8290 */ /* 0x000fe4000fffe1ff */
[----:B------:R-:W-:Y:S04]  /*6660*/  @!UP2 ULOP3.LUT UR44, URZ, UR11, URZ, 0x33, !UPT ;  /* 0x0000000bff2ca292 */ /* 0x000fe8000f8e33ff */
[----:B------:R-:W-:Y:S04]  /*6670*/  UIADD3 UR4, UPT, UPT, -UR44, URZ, URZ ;  /* 0x000000ff2c047290 */ /* 0x000fe8000fffe1ff */
[----:B------:R-:W-:Y:S01]  /*6680*/  UIMAD UR43, UR11, UR4, UR43 ;  /* 0x000000040b2b72a4 */ /* 0x000fe2000f8e022b */
[----:B------:R-:W-:Y:S11]  /*6690*/  @!P0 BRA `(.L_x_82) ;  /* 0x00000000007c8947 */ /* 0x000ff60003800000 */
[----:B------:R-:W1:Y:S01]  /*66a0*/  LDCU.64 UR8, c[0x4][0x80] ;  /* 0x01001000ff0877ac */ /* 0x000e620008000a00 */
[----:B------:R-:W-:Y:S01]  /*66b0*/  MOV R16, 0x0 ;  /* 0x0000000000107802 */ /* 0x000fe20000000f00 */
[----:B------:R-:W-:Y:S02]  /*66c0*/  HFMA2 R12, -RZ, RZ, 0, 5.9604644775390625e-08 ;  /* 0x00000001ff0c7431 */ /* 0x000fe400000001ff */
[----:B------:R-:W-:Y:S01]  /*66d0*/  IMAD.MOV.U32 R8, RZ, RZ, 0x70 ;  /* 0x00000070ff087424 */ /* 0x000fe200078e00ff */
[----:B------:R2:W3:Y:S01]  /*66e0*/  LDC.64 R14, c[0x4][R16] ;  /* 0x01000000100e7b82 */ /* 0x0004e20000000a00 */
[----:B------:R-:W4:Y:S01]  /*66f0*/  LDCU.64 UR6, c[0x4][0x88] ;  /* 0x01001100ff0677ac */ /* 0x000f220008000a00 */
[----:B------:R-:W-:Y:S01]  /*6700*/  IMAD.MOV.U32 R13, RZ, RZ, RZ ;  /* 0x000000ffff0d7224 */ /* 0x000fe200078e00ff */
[----:B------:R-:W2:Y:S01]  /*6710*/  LDCU.64 UR4, c[0x4][0x8] ;  /* 0x01000100ff0477ac */ /* 0x000ea20008000a00 */
[----:B-1----:R-:W-:Y:S01]  /*6720*/  MOV R5, UR9 ;  /* 0x0000000900057c02 */ /* 0x002fe20008000f00 */
[----:B------:R-:W-:Y:S01]  /*6730*/  IMAD.U32 R4, RZ, RZ, UR8 ;  /* 0x00000008ff047e24 */ /* 0x000fe2000f8e00ff */
[----:B----4-:R-:W-:Y:S01]  /*6740*/  MOV R7, UR7 ;  /* 0x0000000700077c02 */ /* 0x010fe20008000f00 */
[----:B------:R-:W-:Y:S01]  /*6750*/  IMAD.U32 R6, RZ, RZ, UR6 ;  /* 0x00000006ff067e24 */ /* 0x000fe2000f8e00ff */
[----:B--2---:R-:W-:Y:S01]  /*6760*/  MOV R11, UR5 ;  /* 0x00000005000b7c02 */ /* 0x004fe20008000f00 */
[----:B------:R-:W-:Y:S02]  /*6770*/  IMAD.U32 R10, RZ, RZ, UR4 ;  /* 0x00000004ff0a7e24 */ /* 0x000fe4000f8e00ff */
[----:B------:R-:W-:Y:S07]  /*6780*/  LEPC R20, `(.L_x_83) ;  /* 0x000000001014794e */ /* 0x000fee0000000000 */
[----:B---3-5:R-:W-:Y:S05]  /*6790*/  CALL.ABS.NOINC R14 ;  /* 0x000000000e007343 */ /* 0x028fea0003c00000 */
.L_x_83:
[----:B------:R-:W1:Y:S01]  /*67a0*/  LDCU.64 UR8, c[0x4][0x80] ;  /* 0x01001000ff0877ac */ /* 0x000e620008000a00 */
[----:B------:R-:W2:Y:S01]  /*67b0*/  LDC.64 R16, c[0x4][R16] ;  /* 0x0100000010107b82 */ /* 0x000ea20000000a00 */
[----:B------:R-:W-:Y:S02]  /*67c0*/  HFMA2 R12, -RZ, RZ, 0, 5.9604644775390625e-08 ;  /* 0x00000001ff0c7431 */ /* 0x000fe400000001ff */
[----:B------:R-:W-:Y:S02]  /*67d0*/  IMAD.MOV.U32 R8, RZ, RZ, 0x70 ;  /* 0x00000070ff087424 */ /* 0x000fe400078e00ff */
[----:B------:R-:W-:Y:S01]  /*67e0*/  IMAD.MOV.U32 R13, RZ, RZ, RZ ;  /* 0x000000ffff0d7224 */ /* 0x000fe200078e00ff */
[----:B------:R-:W3:Y:S01]  /*67f0*/  LDCU.64 UR6, c[0x4][0x88] ;  /* 0x01001100ff0677ac */ /* 0x000ee20008000a00 */
[----:B------:R-:W4:Y:S01]  /*6800*/  LDCU.64 UR4, c[0x4][0x8] ;  /* 0x01000100ff0477ac */ /* 0x000f220008000a00 */
[----:B-1----:R-:W-:Y:S02]  /*6810*/  MOV R4, UR8 ;  /* 0x0000000800047c02 */ /* 0x002fe40008000f00 */
[----:B------:R-:W-:Y:S02]  /*6820*/  MOV R5, UR9 ;  /* 0x0000000900057c02 */ /* 0x000fe40008000f00 */
[----:B---3--:R-:W-:Y:S01]  /*6830*/  MOV R7, UR7 ;  /* 0x0000000700077c02 */ /* 0x008fe20008000f00 */
[----:B------:R-:W-:Y:S01]  /*6840*/  IMAD.U32 R6, RZ, RZ, UR6 ;  /* 0x00000006ff067e24 */ /* 0x000fe2000f8e00ff */
[----:B----4-:R-:W-:Y:S01]  /*6850*/  MOV R11, UR5 ;  /* 0x00000005000b7c02 */ /* 0x010fe20008000f00 */
[----:B------:R-:W-:Y:S02]  /*6860*/  IMAD.U32 R10, RZ, RZ, UR4 ;  /* 0x00000004ff0a7e24 */ /* 0x000fe4000f8e00ff */
[----:B------:R-:W-:Y:S07]  /*6870*/  LEPC R20, `(.L_x_82) ;  /* 0x000000001014794e */ /* 0x000fee0000000000 */
[----:B--2---:R-:W-:Y:S05]  /*6880*/  CALL.ABS.NOINC R16 ;  /* 0x0000000010007343 */ /* 0x004fea0003c00000 */
.L_x_82:
[----:B------:R-:W-:Y:S05]  /*6890*/  BSYNC.RECONVERGENT B6 ;  /* 0x0000000000067941 */ /* 0x000fea0003800200 */
.L_x_81:
[----:B------:R-:W-:Y:S02]  /*68a0*/  R2UR UR6, R65 ;  /* 0x00000000410672ca */ /* 0x000fe400000e0000 */
[----:B------:R-:W-:Y:S02]  /*68b0*/  R2UR UR5, R64 ;  /* 0x00000000400572ca */ /* 0x000fe400000e0000 */
[----:B------:R-:W-:Y:S02]  /*68c0*/  R2UR UR4, R63 ;  /* 0x000000003f0472ca */ /* 0x000fe400000e0000 */
[----:B------:R-:W-:Y:S02]  /*68d0*/  ISETP.NE.U32.AND P4, PT, R50, RZ, PT ;  /* 0x000000ff3200720c */ /* 0x000fe40003f85070 */
[----:B------:R-:W-:Y:S02]  /*68e0*/  ISETP.NE.U32.AND P2, PT, RZ, UR54, PT ;  /* 0x00000036ff007c0c */ /* 0x000fe4000bf45070 */
[----:B------:R-:W-:Y:S02]  /*68f0*/  ISETP.NE.AND.EX P4, PT, R51, RZ, PT, P4 ;  /* 0x000000ff3300720c */ /* 0x000fe40003f85340 */
[----:B------:R-:W-:Y:S01]  /*6900*/  ISETP.NE.AND.EX P2, PT, RZ, UR55, PT, P2 ;  /* 0x00000037ff007c0c */ /* 0x000fe2000bf45320 */
[----:B------:R-:W-:Y:S02]  /*6910*/  UISETP.NE.AND UP2, UPT, UR6, URZ, UPT ;  /* 0x000000ff0600728c */ /* 0x000fe4000bf45270 */
[----:B------:R-:W-:Y:S04]  /*6920*/  UISETP.NE.U32.AND UP0, UPT, UR5, URZ, UPT ;  /* 0x000000ff0500728c */ /* 0x000fe8000bf05070 */
[----:B------:R-:W-:Y:S01]  /*6930*/  UISETP.NE.AND.EX UP1, UPT, UR4, URZ, UPT, UP0 ;  /* 0x000000ff0400728c */ /* 0x000fe2000bf25300 */
[----:B------:R-:W-:Y:S01]  /*6940*/  PLOP3.LUT P1, PT, PT, PT, UP2, 0x80, 0x8 ;  /* 0x000000000008781c */ /* 0x000fe20003f2f028 */
[----:B------:R-:W-:Y:S03]  /*6950*/  UPLOP3.LUT UP0, UPT, UPT, UPT, UPT, 0x40, 0x4 ;  /* 0x000000000004789c */ /* 0x000fe60003f0e870 */
[----:B------:R-:W-:Y:S06]  /*6960*/  @UP2 UPLOP3.LUT UP0, UPT, UPT, UPT, UP1, 0x80, 0x8 ;  /* 0x000000000008289c */ /* 0x000fec0003f0f010 */
[----:B------:R-:W-:Y:S01]  /*6970*/  PLOP3.LUT P0, PT, PT, PT, UP0, 0x80, 0x8 ;  /* 0x000000000008781c */ /* 0x000fe20003f0f008 */
[----:B------:R-:W-:Y:S01]  /*6980*/  @!UPT UIADD3 URZ, UPT, UPT, URZ, URZ, URZ ;  /* 0x000000fffffff290 */ /* 0x000fe2000fffe0ff */
[----:B------:R-:W-:Y:S11]  /*6990*/  BRA.U !UP1, `(.L_x_84) ;  /* 0x0000000109407547 */ /* 0x000ff6000b800000 */
[----:B------:R-:W-:Y:S01]  /*69a0*/  UISETP.NE.U32.AND UP0, UPT, UR54, URZ, UPT ;  /* 0x000000ff3600728c */ /* 0x000fe2000bf05070 */
[----:B------:R-:W-:Y:S01]  /*69b0*/  R2UR UR6, R64 ;  /* 0x00000000400672ca */ /* 0x000fe200000e0000 */
[----:B------:R-:W1:Y:S01]  /*69c0*/  LDCU.64 UR8, c[0x0][0x358] ;  /* 0x00006b00ff0877ac */ /* 0x000e620008000a00 */
[----:B------:R-:W-:Y:S02]  /*69d0*/  HFMA2 R61, -RZ, RZ, 0, 5.9604644775390625e-08 ;  /* 0x00000001ff3d7431 */ /* 0x000fe400000001ff */
[----:B------:R-:W-:Y:S01]  /*69e0*/  IMAD.MOV.U32 R0, RZ, RZ, 0x1 ;  /* 0x00000001ff007424 */ /* 0x000fe200078e00ff */
[----:B------:R-:W-:Y:S06]  /*69f0*/  UISETP.NE.AND.EX UP0, UPT, UR55, URZ, UPT, UP0 ;  /* 0x000000ff3700728c */ /* 0x000fec000bf05300 */
[----:B------:R-:W-:Y:S05]  /*6a00*/  PLOP3.LUT P3, PT, PT, PT, UP0, 0x80, 0x8 ;  /* 0x000000000008781c */ /* 0x000fea0003f6f008 */
[----:B------:R-:W2:Y:S01]  /*6a10*/  @UP0 LDCU.64 UR4, c[0x0][0x888] ;  /* 0x00011100ff0407ac */ /* 0x000ea20008000a00 */
[----:B------:R-:W-:Y:S07]  /*6a20*/  @UP0 UIMAD UR6, UR49, UR6, URZ ;  /* 0x00000006310602a4 */ /* 0x000fee000f8e02ff */
[----:B------:R-:W-:Y:S01]  /*6a30*/  @!P3 PRMT R61, R0, 0x7610, R61 ;  /* 0x00007610003db816 */ /* 0x000fe2000000003d */
[----:B--2---:R-:W-:Y:S06]  /*6a40*/  @UP0 UIMAD.WIDE UR4, UR6, 0x4, UR4 ;  /* 0x00000004060408a5 */ /* 0x004fec000f8e0204 */
[----:B------:R-:W-:Y:S02]  /*6a50*/  IMAD.U32 R4, RZ, RZ, UR4 ;  /* 0x00000004ff047e24 */ /* 0x000fe4000f8e00ff */
[----:B------:R-:W-:Y:S03]  /*6a60*/  IMAD.U32 R5, RZ, RZ, UR5 ;  /* 0x00000005ff057e24 */ /* 0x000fe6000f8e00ff */
[----:B------:R-:W2:Y:S02]  /*6a70*/  @!UP0 LDCU UR4, c[0x0][0x880] ;  /* 0x00011000ff0487ac */ /* 0x000ea40008000800 */
[----:B-1---5:R1:W5:Y:S02]  /*6a80*/  @P3 LDG.E R27, desc[UR8][R4.64] ;  /* 0x00000008041b3981 */ /* 0x022364000c1e1900 */
[----:B-12---:R-:W-:Y:S02]  /*6a90*/  @!P3 MOV R27, UR4 ;  /* 0x00000004001bbc02 */ /* 0x006fe40008000f00 */
.L_x_84:
[----:B------:R-:W-:Y:S05]  /*6aa0*/  @!P4 BRA `(.L_x_85) ;  /* 0x000000000024c947 */ /* 0x000fea0003800000 */
[----:B------:R-:W-:Y:S01]  /*6ab0*/  ISETP.NE.U32.AND P3, PT, R48, RZ, PT ;  /* 0x000000ff3000720c */ /* 0x000fe20003f65070 */
[----:B------:R-:W1:Y:S03]  /*6ac0*/  LDCU.64 UR4, c[0x0][0x358] ;  /* 0x00006b00ff0477ac */ /* 0x000e660008000a00 */
[----:B------:R-:W-:Y:S11]  /*6ad0*/  ISETP.NE.AND.EX P3, PT, R49, RZ, PT, P3 ;  /* 0x000000ff3100720c */ /* 0x000ff60003f65330 */
[----:B------:R-:W-:Y:S02]  /*6ae0*/  @!UPT UIADD3 URZ, UPT, UPT, URZ, URZ, URZ ;  /* 0x000000fffffff290 */ /* 0x000fe4000fffe0ff */
[----:B------:R-:W2:Y:S01]  /*6af0*/  @P3 LDC.64 R4, c[0x0][0x8a8] ;  /* 0x00022a00ff043b82 */ /* 0x000ea20000000a00 */
[----:B------:R-:W-:Y:S04]  /*6b00*/  @P3 IMAD R0, R50, UR49, RZ ;  /* 0x0000003132003c24 */ /* 0x000fe8000f8e02ff */
[----:B--2---:R-:W-:Y:S05]  /*6b10*/  @P3 IMAD.WIDE R4, R0, 0x4, R4 ;  /* 0x0000000400043825 */ /* 0x004fea00078e0204 */
[----:B-1---5:R1:W5:Y:S02]  /*6b20*/  @P3 LDG.E R24, desc[UR4][R4.64] ;  /* 0x0000000404183981 */ /* 0x022364000c1e1900 */
[----:B-1----:R-:W2:Y:S02]  /*6b30*/  @!P3 LDC R24, c[0x0][0x8a0] ;  /* 0x00022800ff18bb82 */ /* 0x002ea40000000800 */
.L_x_85:
[----:B-----5:R-:W-:Y:S01]  /*6b40*/  FSETP.NEU.AND P3, PT, R27, RZ, PT ;  /* 0x000000ff1b00720b */ /* 0x020fe20003f6d000 */
[----:B------:R-:W-:Y:S01]  /*6b50*/  BSSY B1, `(.L_x_86) ;  /* 0x0000039000017945 */ /* 0x000fe20003800000 */
[----:B------:R-:W-:Y:S01]  /*6b60*/  SEL R4, RZ, 0xffffffff, P2 ;  /* 0xffffffffff047807 */ /* 0x000fe20001000000 */
[----:B------:R-:W-:Y:S01]  /*6b70*/  IMAD.MOV.U32 R73, RZ, RZ, 0x1 ;  /* 0x00000001ff497424 */ /* 0x000fe200078e00ff */
[----:B------:R-:W-:Y:S01]  /*6b80*/  @P1 LOP3.LUT P2, RZ, R61, 0xff, RZ, 0xc0, !PT ;  /* 0x000000ff3dff1812 */ /* 0x000fe2000784c0ff */
[----:B------:R-:W-:Y:S01]  /*6b90*/  IMAD.IADD R25, R23, 0x1, R2 ;  /* 0x0000000117197824 */ /* 0x000fe200078e0202 */
[----:B------:R-:W-:Y:S01]  /*6ba0*/  @P1 SEL R0, RZ, 0xffffffff, P3 ;  /* 0xffffffffff001807 */ /* 0x000fe20001800000 */
[----:B------:R-:W-:Y:S01]  /*6bb0*/  IMAD R70, R59, -0x10, R67 ;  /* 0xfffffff03b467824 */ /* 0x000fe200078e0243 */
[----:B------:R-:W-:Y:S01]  /*6bc0*/  LOP3.LUT R57, R57, 0x1, RZ, 0x3c, !PT ;  /* 0x0000000139397812 */ /* 0x000fe200078e3cff */
[----:B------:R-:W-:Y:S01]  /*6bd0*/  IMAD.MOV.U32 R72, RZ, RZ, RZ ;  /* 0x000000ffff487224 */ /* 0x000fe200078e00ff */
[----:B------:R-:W-:Y:S02]  /*6be0*/  @P0 SEL R0, R4, R0, !P2 ;  /* 0x0000000004000207 */ /* 0x000fe40005000000 */
[----:B------:R-:W-:Y:S02]  /*6bf0*/  CS2R R38, SRZ ;  /* 0x0000000000267805 */ /* 0x000fe4000001ff00 */
[----:B------:R-:W-:Y:S02]  /*6c00*/  LEA R71, R22, UR48, 0x3 ;  /* 0x0000003016477c11 */ /* 0x000fe4000f8e18ff */
[----:B------:R-:W-:Y:S02]  /*6c10*/  CS2R R36, SRZ ;  /* 0x0000000000247805 */ /* 0x000fe4000001ff00 */
[----:B------:R-:W-:Y:S02]  /*6c20*/  @P1 LOP3.LUT R0, R0, 0x1, RZ, 0xc0, !PT ;  /* 0x0000000100001812 */ /* 0x000fe400078ec0ff */
[----:B------:R-:W-:Y:S02]  /*6c30*/  CS2R R34, SRZ ;  /* 0x0000000000227805 */ /* 0x000fe4000001ff00 */
[----:B------:R-:W-:Y:S02]  /*6c40*/  PLOP3.LUT P2, PT, PT, PT, UP1, 0x80, 0x8 ;  /* 0x000000000008781c */ /* 0x000fe40003f4f018 */
[----:B------:R-:W-:Y:S02]  /*6c50*/  CS2R R32, SRZ ;  /* 0x0000000000207805 */ /* 0x000fe4000001ff00 */
[----:B------:R-:W-:Y:S02]  /*6c60*/  ISETP.NE.U32.OR P5, PT, R0, 0x1, !P1 ;  /* 0x000000010000780c */ /* 0x000fe40004fa5470 */
[----:B------:R-:W-:Y:S02]  /*6c70*/  CS2R R42, SRZ ;  /* 0x00000000002a7805 */ /* 0x000fe4000001ff00 */
[----:B------:R-:W-:Y:S02]  /*6c80*/  LOP3.LUT P4, R68, R61, 0xff, RZ, 0xc0, !PT ;  /* 0x000000ff3d447812 */ /* 0x000fe4000788c0ff */
[----:B------:R-:W-:Y:S02]  /*6c90*/  CS2R R40, SRZ ;  /* 0x0000000000287805 */ /* 0x000fe4000001ff00 */
[----:B------:R-:W-:Y:S02]  /*6ca0*/  SEL R3, RZ, 0xffffffff, P3 ;  /* 0xffffffffff037807 */ /* 0x000fe40001800000 */
[----:B------:R-:W-:Y:S02]  /*6cb0*/  CS2R R46, SRZ ;  /* 0x00000000002e7805 */ /* 0x000fe4000001ff00 */
[----:B------:R-:W-:Y:S02]  /*6cc0*/  P2R R69, PR, RZ, 0x20 ;  /* 0x00000020ff457803 */ /* 0x000fe40000000000 */
[----:B------:R-:W-:Y:S02]  /*6cd0*/  CS2R R44, SRZ ;  /* 0x00000000002c7805 */ /* 0x000fe4000001ff00 */
[----:B------:R-:W-:Y:S02]  /*6ce0*/  @P2 SEL R3, R4, R3, !P4 ;  /* 0x0000000304032207 */ /* 0x000fe40006000000 */
[----:B------:R-:W-:Y:S02]  /*6cf0*/  @P5 SHF.L.U32 R0, R57, 0x1f, RZ ;  /* 0x0000001f39005819 */ /* 0x000fe400000006ff */
[----:B------:R-:W-:Y:S02]  /*6d00*/  LOP3.LUT R3, R3, 0x1, RZ, 0xc0, !PT ;  /* 0x0000000103037812 */ /* 0x000fe400078ec0ff */
[----:B------:R1:W3:Y:S02]  /*6d10*/  @P5 SYNCS.PHASECHK.TRANS64.TRYWAIT P1, [UR48+0x80], R0 ;  /* 0x00008000ff0055a7 */ /* 0x0002e40008021130 */
[----:B------:R-:W-:Y:S04]  /*6d20*/  ISETP.NE.U32.AND P2, PT, R3, 0x1, PT ;  /* 0x000000010300780c */ /* 0x000fe80003f45070 */
[----:B------:R-:W-:Y:S02]  /*6d30*/  P2R R74, PR, RZ, 0x4 ;  /* 0x00000004ff4a7803 */ /* 0x000fe40000000000 */
[----:B-1----:R-:W-:Y:S04]  /*6d40*/  SHF.L.U32 R0, R56, 0x1f, RZ ;  /* 0x0000001f38007819 */ /* 0x002fe800000006ff */
[----:B------:R1:W4:Y:S01]  /*6d50*/  SYNCS.PHASECHK.TRANS64.TRYWAIT P0, [R71+URZ+0xe0], R0 ;  /* 0x0000e000470075a7 */ /* 0x00032200080011ff */
[----:B---3--:R-:W-:Y:S01]  /*6d60*/  @P5 SEL R73, RZ, 0x1, !P1 ;  /* 0x00000001ff495807 */ /* 0x008fe20004800000 */
[----:B-1----:R-:W-:Y:S06]  /*6d70*/  @!P5 BRA `(.L_x_87) ;  /* 0x000000000058d947 */ /* 0x002fec0003800000 */
[----:B------:R-:W-:Y:S01]  /*6d80*/  IMAD.MOV.U32 R39, RZ, RZ, RZ ;  /* 0x000000ffff277224 */ /* 0x000fe200078e00ff */
[----:B------:R-:W-:Y:S01]  /*6d90*/  ISETP.NE.AND P1, PT, R73, RZ, PT ;  /* 0x000000ff4900720c */ /* 0x000fe20003f25270 */
[----:B------:R-:W-:Y:S01]  /*6da0*/  BSSY B0, `(.L_x_88) ;  /* 0x000000c000007945 */ /* 0x000fe20003800000 */
[----:B------:R-:W-:Y:S02]  /*6db0*/  CS2R R46, SRZ ;  /* 0x00000000002e7805 */ /* 0x000fe4000001ff00 */
[----:B------:R-:W-:Y:S02]  /*6dc0*/  CS2R R44, SRZ ;  /* 0x00000000002c7805 */ /* 0x000fe4000001ff00 */
[----:B------:R-:W-:Y:S02]  /*6dd0*/  CS2R R42, SRZ ;  /* 0x00000000002a7805 */ /* 0x000fe4000001ff00 */
[----:B------:R-:W-:Y:S02]  /*6de0*/  CS2R R40, SRZ ;  /* 0x0000000000287805 */ /* 0x000fe4000001ff00 */
[----:B------:R-:W-:Y:S02]  /*6df0*/  CS2R R34, SRZ ;  /* 0x0000000000227805 */ /* 0x000fe4000001ff00 */
[----:B------:R-:W-:Y:S02]  /*6e00*/  CS2R R32, SRZ ;  /* 0x0000000000207805 */ /* 0x000fe4000001ff00 */
[----:B------:R-:W-:Y:S01]  /*6e10*/  CS2R R36, SRZ ;  /* 0x0000000000247805 */ /* 0x000fe2000001ff00 */
[----:B------:R-:W-:Y:S06]  /*6e20*/  @P1 BRA `(.L_x_89) ;  /* 0x00000000000c1947 */ /* 0x000fec0003800000 */
[----:B------:R-:W-:Y:S04]  /*6e30*/  SHF.L.U32 R3, R57, 0x1f, RZ ;  /* 0x0000001f39037819 */ /* 0x000fe800000006ff */
[----:B------:R-:W1:Y:S02]  /*6e40*/  SYNCS.PHASECHK.TRANS64.TRYWAIT P1, [UR48+0x80], R3 ;  /* 0x00008003ff0075a7 */ /* 0x000e640008021130 */
[----:B-1----:R-:W-:Y:S05]  /*6e50*/  @!P1 BRA `(.L_x_90) ;  /* 0x00000030005c9947 */ /* 0x002fea0003800000 */
.L_x_89:
[----:B------:R-:W-:Y:S05]  /*6e60*/  BSYNC B0 ;  /* 0x0000000000007941 */ /* 0x000fea0003800000 */
.L_x_88:
[----:B------:R-:W-:Y:S01]  /*6e70*/  ISETP.NE.AND P1, PT, R74, RZ, PT ;  /* 0x000000ff4a00720c */ /* 0x000fe20003f25270 */
[----:B------:R-:W-:Y:S11]  /*6e80*/  HFMA2 R72, -RZ, RZ, 0, 5.9604644775390625e-08 ;  /* 0x00000001ff487431 */ /* 0x000ff600000001ff */
[----:B------:R-:W-:Y:S01]  /*6e90*/  @!UPT UIADD3 URZ, UPT, UPT, URZ, URZ, URZ ;  /* 0x000000fffffff290 */ /* 0x000fe2000fffe0ff */
[----:B------:R3:W1:Y:S04]  /*6ea0*/  @P1 LDS.128 R44, [R58] ;  /* 0x000000003a2c1984 */ /* 0x0006680000000c00 */
[----:B------:R3:W1:Y:S04]  /*6eb0*/  @P1 LDS.128 R40, [R67+0x10] ;  /* 0x0000100043281984 */ /* 0x0006680000000c00 */
[----:B------:R3:W1:Y:S04]  /*6ec0*/  @P1 LDS.128 R32, [R66+0x20] ;  /* 0x0000200042201984 */ /* 0x0006680000000c00 */
[----:B------:R3:W1:Y:S02]  /*6ed0*/  @P1 LDS.128 R36, [R70+0x30] ;  /* 0x0000300046241984 */ /* 0x0006640000000c00 */
.L_x_87:
[----:B------:R-:W-:Y:S05]  /*6ee0*/  BSYNC B1 ;  /* 0x0000000000017941 */ /* 0x000fea0003800000 */
.L_x_86:
[----:B-1----:R-:W-:Y:S04]  /*6ef0*/  SHF.R.U32.HI R2, RZ, 0x15, R25 ;  /* 0x00000015ff027819 */ /* 0x002fe80000011619 */
[----:B------:R-:W-:Y:S01]  /*6f00*/  LOP3.LUT P1, RZ, R2, 0x3, R62, 0x48, !PT ;  /* 0x0000000302ff7812 */ /* 0x000fe2000782483e */
[----:B------:R-:W-:Y:S01]  /*6f10*/  @!UPT UIADD3 URZ, UPT, UPT, URZ, URZ, URZ ;  /* 0x000000fffffff290 */ /* 0x000fe2000fffe0ff */
[----:B----4-:R-:W-:Y:S11]  /*6f20*/  @P0 BRA `(.L_x_91) ;  /* 0x0000000000080947 */ /* 0x010ff60003800000 */
[----:B------:R-:W1:Y:S02]  /*6f30*/  SYNCS.PHASECHK.TRANS64.TRYWAIT P0, [R71+URZ+0xe0], R0 ;  /* 0x0000e000470075a7 */ /* 0x000e6400080011ff */
[----:B-1----:R-:W-:Y:S05]  /*6f40*/  @!P0 BRA `(.L_x_92) ;  /* 0x0000003000388947 */ /* 0x002fea0003800000 */
.L_x_91:
[----:B------:R-:W-:Y:S05]  /*6f50*/  @!P1 BRA `(.L_x_93) ;  /* 0x0000000000409947 */ /* 0x000fea0003800000 */
[----:B------:R-:W4:Y:S01]  /*6f60*/  LDCU.64 UR8, c[0x4][0x70] ;  /* 0x01000e00ff0877ac */ /* 0x000f220008000a00 */
[----:B------:R-:W-:Y:S01]  /*6f70*/  MOV R3, 0x0 ;  /* 0x0000000000037802 */ /* 0x000fe20000000f00 */
[----:B------:R-:W-:Y:S02]  /*6f80*/  HFMA2 R12, -RZ, RZ, 0, 5.9604644775390625e-08 ;  /* 0x00000001ff0c7431 */ /* 0x000fe400000001ff */
[----:B------:R-:W-:Y:S02]  /*6f90*/  IMAD.MOV.U32 R8, RZ, RZ, 0x192 ;  /* 0x00000192ff087424 */ /* 0x000fe400078e00ff */
[----:B------:R-:W-:Y:S01]  /*6fa0*/  IMAD.MOV.U32 R13, RZ, RZ, RZ ;  /* 0x000000ffff0d7224 */ /* 0x000fe200078e00ff */
[----:B------:R-:W5:Y:S01]  /*6fb0*/  LDCU.64 UR6, c[0x4][0x78] ;  /* 0x01000f00ff0677ac */ /* 0x000f620008000a00 */
[----:B------:R-:W1:Y:S01]  /*6fc0*/  LDC.64 R2, c[0x4][R3] ;  /* 0x0100000003027b82 */ /* 0x000e620000000a00 */
[----:B------:R-:W2:Y:S01]  /*6fd0*/  LDCU.64 UR4, c[0x4][0x10] ;  /* 0x01000200ff0477ac */ /* 0x000ea20008000a00 */
[----:B----4-:R-:W-:Y:S01]  /*6fe0*/  MOV R5, UR9 ;  /* 0x0000000900057c02 */ /* 0x010fe20008000f00 */
[----:B------:R-:W-:Y:S01]  /*6ff0*/  IMAD.U32 R4, RZ, RZ, UR8 ;  /* 0x00000008ff047e24 */ /* 0x000fe2000f8e00ff */
[----:B-----5:R-:W-:Y:S01]  /*7000*/  MOV R7, UR7 ;  /* 0x0000000700077c02 */ /* 0x020fe20008000f00 */
[----:B------:R-:W-:Y:S01]  /*7010*/  IMAD.U32 R6, RZ, RZ, UR6 ;  /* 0x00000006ff067e24 */ /* 0x000fe2000f8e00ff */
[----:B--2---:R-:W-:Y:S01]  /*7020*/  MOV R11, UR5 ;  /* 0x00000005000b7c02 */ /* 0x004fe20008000f00 */
[----:B------:R-:W-:Y:S02]  /*7030*/  IMAD.U32 R10, RZ, RZ, UR4 ;  /* 0x00000004ff0a7e24 */ /* 0x000fe4000f8e00ff */
[----:B------:R-:W-:Y:S07]  /*7040*/  LEPC R20, `(.L_x_93) ;  /* 0x000000001014794e */ /* 0x000fee0000000000 */
[----:B-1-3--:R-:W-:Y:S05]  /*7050*/  CALL.ABS.NOINC R2 ;  /* 0x0000000002007343 */ /* 0x00afea0003c00000 */
.L_x_93:
[----:B------:R-:W-:Y:S01]  /*7060*/  LOP3.LUT R20, R44, 0xffffe000, RZ, 0xc0, !PT ;  /* 0xffffe0002c147812 */ /* 0x000fe200078ec0ff */
[----:B------:R-:W-:Y:S05]  /*7070*/  WARPSYNC.ALL ;  /* 0x0000000000007948 */ /* 0x000fea0003800000 */
[----:B------:R-:W-:Y:S01]  /*7080*/  R2UR UR4, R25 ;  /* 0x00000000190472ca */ /* 0x000fe200000e0000 */
[----:B------:R-:W-:Y:S01]  /*7090*/  BSSY.RECONVERGENT B0, `(.L_x_94) ;  /* 0x0000058000007945 */ /* 0x000fe20003800200 */
[----:B------:R-:W-:Y:S11]  /*70a0*/  ISETP.NE.AND P0, PT, R60, RZ, PT ;  /* 0x000000ff3c00720c */ /* 0x000ff60003f05270 */
[----:B------:R-:W1:Y:S02]  /*70b0*/  LDTM.x16 R4, tmem[UR4] ;  /* 0x00000004000479ee */ /* 0x000e640008240000 */
[C---:B-12---:R-:W-:Y:S01]  /*70c0*/  FMUL R0, R24.reuse, R4 ;  /* 0x0000000418007220 */ /* 0x046fe20000400000 */
[C---:B------:R-:W-:Y:S01]  /*70d0*/  FMUL R2, R24.reuse, R5 ;  /* 0x0000000518027220 */ /* 0x040fe20000400000 */
[C---:B------:R-:W-:Y:S01]  /*70e0*/  FMUL R4, R24.reuse, R8 ;  /* 0x0000000818047220 */ /* 0x040fe20000400000 */
[C---:B------:R-:W-:Y:S01]  /*70f0*/  FMUL R5, R24.reuse, R9 ;  /* 0x0000000918057220 */ /* 0x040fe20000400000 */
[C---:B------:R-:W-:Y:S01]  /*7100*/  FMUL R8, R24.reuse, R12 ;  /* 0x0000000c18087220 */ /* 0x040fe20000400000 */
[C---:B------:R-:W-:Y:S01]  /*7110*/  FMUL R9, R24.reuse, R13 ;  /* 0x0000000d18097220 */ /* 0x040fe20000400000 */
[C---:B------:R-:W-:Y:S01]  /*7120*/  FMUL R12, R24.reuse, R16 ;  /* 0x00000010180c7220 */ /* 0x040fe20000400000 */
[----:B------:R-:W-:Y:S01]  /*7130*/  LOP3.LUT R16, R45, 0xffffe000, RZ, 0xc0, !PT ;  /* 0xffffe0002d107812 */ /* 0x000fe200078ec0ff */
[----:B------:R-:W-:Y:S01]  /*7140*/  FMUL R13, R24, R17 ;  /* 0x00000011180d7220 */ /* 0x000fe20000400000 */
[----:B------:R-:W-:Y:S01]  /*7150*/  LOP3.LUT R17, R46, 0xffffe000, RZ, 0xc0, !PT ;  /* 0xffffe0002e117812 */ /* 0x000fe200078ec0ff */
[----:B------:R-:W-:Y:S01]  /*7160*/  FFMA R28, R27, R20, R0 ;  /* 0x000000141b1c7223 */ /* 0x000fe20000000000 */
[----:B------:R-:W-:Y:S01]  /*7170*/  LOP3.LUT R0, R47, 0xffffe000, RZ, 0xc0, !PT ;  /* 0xffffe0002f007812 */ /* 0x000fe200078ec0ff */
[C---:B------:R-:W-:Y:S01]  /*7180*/  FMUL R3, R24.reuse, R6 ;  /* 0x0000000618037220 */ /* 0x040fe20000400000 */
[C---:B------:R-:W-:Y:S01]  /*7190*/  FMUL R6, R24.reuse, R10 ;  /* 0x0000000a18067220 */ /* 0x040fe20000400000 */
[C---:B------:R-:W-:Y:S01]  /*71a0*/  FMUL R7, R24.reuse, R7 ;  /* 0x0000000718077220 */ /* 0x040fe20000400000 */
[----:B------:R-:W-:Y:S01]  /*71b0*/  F2FP.TF32.F32.PACK_B R28, R28 ;  /* 0x0000001cff1c723e */ /* 0x000fe200024050ff */
[C---:B------:R-:W-:Y:S01]  /*71c0*/  FMUL R10, R24.reuse, R14 ;  /* 0x0000000e180a7220 */ /* 0x040fe20000400000 */
[----:B------:R-:W-:Y:S01]  /*71d0*/  FMUL R14, R24, R18 ;  /* 0x00000012180e7220 */ /* 0x000fe20000400000 */
[----:B------:R-:W-:Y:S01]  /*71e0*/  LOP3.LUT R18, R40, 0xffffe000, RZ, 0xc0, !PT ;  /* 0xffffe00028127812 */ /* 0x000fe200078ec0ff */
[----:B------:R-:W-:Y:S01]  /*71f0*/  FFMA R29, R27, R16, R2 ;  /* 0x000000101b1d7223 */ /* 0x000fe20000000002 */
[----:B------:R-:W-:Y:S01]  /*7200*/  LOP3.LUT R2, R41, 0xffffe000, RZ, 0xc0, !PT ;  /* 0xffffe00029027812 */ /* 0x000fe200078ec0ff */
[----:B------:R-:W-:Y:S01]  /*7210*/  FFMA R30, R27, R17, R3 ;  /* 0x000000111b1e7223 */ /* 0x000fe20000000003 */
[----:B------:R-:W-:Y:S01]  /*7220*/  LOP3.LUT R3, R43, 0xffffe000, RZ, 0xc0, !PT ;  /* 0xffffe0002b037812 */ /* 0x000fe200078ec0ff */
[C---:B------:R-:W-:Y:S01]  /*7230*/  FFMA R31, R27.reuse, R0, R7 ;  /* 0x000000001b1f7223 */ /* 0x040fe20000000007 */
[----:B------:R-:W-:Y:S01]  /*7240*/  LOP3.LUT R0, R42, 0xffffe000, RZ, 0xc0, !PT ;  /* 0xffffe0002a007812 */ /* 0x000fe200078ec0ff */
[C---:B------:R-:W-:Y:S01]  /*7250*/  FFMA R4, R27.reuse, R18, R4 ;  /* 0x000000121b047223 */ /* 0x040fe20000000004 */
[----:B------:R-:W-:Y:S01]  /*7260*/  F2FP.TF32.F32.PACK_B R29, R29 ;  /* 0x0000001dff1d723e */ /* 0x000fe200024050ff */
[C---:B------:R-:W-:Y:S01]  /*7270*/  FFMA R5, R27.reuse, R2, R5 ;  /* 0x000000021b057223 */ /* 0x040fe20000000005 */
[----:B------:R-:W-:Y:S01]  /*7280*/  FMUL R11, R24, R11 ;  /* 0x0000000b180b7220 */ /* 0x000fe20000400000 */
[----:B------:R-:W-:Y:S01]  /*7290*/  F2FP.TF32.F32.PACK_B R30, R30 ;  /* 0x0000001eff1e723e */ /* 0x000fe200024050ff */
[C---:B------:R-:W-:Y:S01]  /*72a0*/  FFMA R6, R27.reuse, R0, R6 ;  /* 0x000000001b067223 */ /* 0x040fe20000000006 */
[----:B------:R-:W-:Y:S01]  /*72b0*/  F2FP.TF32.F32.PACK_B R31, R31 ;  /* 0x0000001fff1f723e */ /* 0x000fe200024050ff */
[----:B------:R-:W-:Y:S01]  /*72c0*/  FFMA R7, R27, R3, R11 ;  /* 0x000000031b077223 */ /* 0x000fe2000000000b */
[----:B------:R-:W-:Y:S01]  /*72d0*/  LOP3.LUT R2, R32, 0xffffe000, RZ, 0xc0, !PT ;  /* 0xffffe00020027812 */ /* 0x000fe200078ec0ff */
[----:B------:R-:W-:Y:S01]  /*72e0*/  FMUL R15, R24, R15 ;  /* 0x0000000f180f7220 */ /* 0x000fe20000400000 */
[----:B------:R-:W-:Y:S01]  /*72f0*/  LOP3.LUT R16, R33, 0xffffe000, RZ, 0xc0, !PT ;  /* 0xffffe00021107812 */ /* 0x000fe200078ec0ff */
[----:B------:R1:W-:Y:S01]  /*7300*/  STS.128 [R58], R28 ;  /* 0x0000001c3a007388 */ /* 0x0003e20000000c00 */
[----:B------:R-:W-:Y:S01]  /*7310*/  LOP3.LUT R0, R34, 0xffffe000, RZ, 0xc0, !PT ;  /* 0xffffe00022007812 */ /* 0x000fe200078ec0ff */
[----:B------:R-:W-:Y:S01]  /*7320*/  FFMA R8, R27, R2, R8 ;  /* 0x000000021b087223 */ /* 0x000fe20000000008 */
[----:B------:R-:W-:Y:S01]  /*7330*/  LOP3.LUT R2, R35, 0xffffe000, RZ, 0xc0, !PT ;  /* 0xffffe00023027812 */ /* 0x000fe200078ec0ff */
[C---:B------:R-:W-:Y:S01]  /*7340*/  FFMA R9, R27.reuse, R16, R9 ;  /* 0x000000101b097223 */ /* 0x040fe20000000009 */
[----:B------:R-:W-:Y:S01]  /*7350*/  F2FP.TF32.F32.PACK_B R4, R4 ;  /* 0x00000004ff04723e */ /* 0x000fe200024050ff */
[C---:B------:R-:W-:Y:S01]  /*7360*/  FFMA R10, R27.reuse, R0, R10 ;  /* 0x000000001b0a7223 */ /* 0x040fe2000000000a */
[----:B------:R-:W-:Y:S01]  /*7370*/  F2FP.TF32.F32.PACK_B R5, R5 ;  /* 0x00000005ff05723e */ /* 0x000fe200024050ff */
[----:B------:R-:W-:Y:S01]  /*7380*/  FFMA R11, R27, R2, R15 ;  /* 0x000000021b0b7223 */ /* 0x000fe2000000000f */
[----:B------:R-:W-:Y:S01]  /*7390*/  F2FP.TF32.F32.PACK_B R6, R6 ;  /* 0x00000006ff06723e */ /* 0x000fe200024050ff */
[----:B------:R-:W-:Y:S01]  /*73a0*/  FMUL R19, R24, R19 ;  /* 0x0000001318137220 */ /* 0x000fe20000400000 */
[----:B------:R-:W-:Y:S02]  /*73b0*/  F2FP.TF32.F32.PACK_B R7, R7 ;  /* 0x00000007ff07723e */ /* 0x000fe400024050ff */
[----:B------:R-:W-:Y:S02]  /*73c0*/  LOP3.LUT R3, R36, 0xffffe000, RZ, 0xc0, !PT ;  /* 0xffffe00024037812 */ /* 0x000fe400078ec0ff */
[----:B------:R-:W-:Y:S01]  /*73d0*/  LOP3.LUT R0, R37, 0xffffe000, RZ, 0xc0, !PT ;  /* 0xffffe00025007812 */ /* 0x000fe200078ec0ff */
[----:B------:R1:W-:Y:S01]  /*73e0*/  STS.128 [R67+0x10], R4 ;  /* 0x0000100443007388 */ /* 0x0003e20000000c00 */
        /* <DEDUP_REMOVED lines=8> */
[----:B------:R-:W-:Y:S02]  /*7470*/  F2FP.TF32.F32.PACK_B R10, R10 ;  /* 0x0000000aff0a723e */ /* 0x000fe400024050ff */
[----:B------:R-:W-:Y:S02]  /*7480*/  F2FP.TF32.F32.PACK_B R11, R11 ;  /* 0x0000000bff0b723e */ /* 0x000fe400024050ff */
[----:B------:R-:W-:Y:S02]  /*7490*/  F2FP.TF32.F32.PACK_B R12, R12 ;  /* 0x0000000cff0c723e */ /* 0x000fe400024050ff */
[----:B------:R-:W-:Y:S01]  /*74a0*/  F2FP.TF32.F32.PACK_B R13, R13 ;  /* 0x0000000dff0d723e */ /* 0x000fe200024050ff */
[----:B------:R1:W-:Y:S01]  /*74b0*/  STS.128 [R66+0x20], R8 ;  /* 0x0000200842007388 */ /* 0x0003e20000000c00 */
[----:B------:R-:W-:Y:S02]  /*74c0*/  F2FP.TF32.F32.PACK_B R14, R14 ;  /* 0x0000000eff0e723e */ /* 0x000fe400024050ff */
[----:B------:R-:W-:Y:S05]  /*74d0*/  F2FP.TF32.F32.PACK_B R15, R15 ;  /* 0x0000000fff0f723e */ /* 0x000fea00024050ff */
[----:B------:R1:W-:Y:S01]  /*74e0*/  STS.128 [R70+0x30], R12 ;  /* 0x0000300c46007388 */ /* 0x0003e20000000c00 */
[----:B------:R-:W-:Y:S01]  /*74f0*/  @!PT LDS RZ, [RZ] ;  /* 0x00000000fffff984 */ /* 0x000fe20000000800 */
[----:B------:R-:W-:Y:S01]  /*7500*/  @!PT LDS RZ, [RZ] ;  /* 0x00000000fffff984 */ /* 0x000fe20000000800 */
[----:B------:R-:W-:Y:S01]  /*7510*/  @!PT LDS RZ, [RZ] ;  /* 0x00000000fffff984 */ /* 0x000fe20000000800 */
[----:B------:R-:W-:Y:S01]  /*7520*/  @!PT LDS RZ, [RZ] ;  /* 0x00000000fffff984 */ /* 0x000fe20000000800 */
[----:B------:R2:W-:Y:S07]  /*7530*/  MEMBAR.ALL.CTA ;  /* 0x0000000000007992 */ /* 0x0005ee0000008000 */
[----:B--2---:R-:W2:Y:S02]  /*7540*/  FENCE.VIEW.ASYNC.S ;  /* 0x00000000000073c6 */ /* 0x004ea40000000000 */
[----:B--2---:R-:W-:Y:S06]  /*7550*/  BAR.SYNC.DEFER_BLOCKING 0x1, 0x80 ;  /* 0x0042000000007b1d */ /* 0x004fec0000010000 */
[----:B------:R-:W-:Y:S05]  /*7560*/  @P0 BRA `(.L_x_95) ;  /* 0x0000000000280947 */ /* 0x000fea0003800000 */
[----:B------:R-:W2:Y:S01]  /*7570*/  LDCU.64 UR6, c[0x0][0x348] ;  /* 0x00006900ff0677ac */ /* 0x000ea20008000a00 */
[----:B------:R-:W-:Y:S01]  /*7580*/  UIADD3 UR4, UPT, UPT, UR48, 0x200, URZ ;  /* 0x0000020030047890 */ /* 0x000fe2000fffe0ff */
[----:B------:R-:W-:Y:S05]  /*7590*/  UMOV UR41, UR51 ;  /* 0x0000003300297c82 */ /* 0x000fea0008000000 */
[----:B------:R-:W-:Y:S04]  /*75a0*/  MOV R52, UR4 ;  /* 0x0000000400347c02 */ /* 0x000fe80008000f00 */
[----:B------:R-:W-:Y:S01]  /*75b0*/  R2UR UR40, R52 ;  /* 0x00000000342872ca */ /* 0x000fe200000e0000 */
[----:B--2---:R-:W-:Y:S04]  /*75c0*/  UIADD3 UR4, UP0, UPT, UR6, 0x680, URZ ;  /* 0x0000068006047890 */ /* 0x004fe8000ff1e0ff */
[----:B------:R-:W-:Y:S09]  /*75d0*/  UIADD3.X UR5, UPT, UPT, URZ, UR7, URZ, UP0, !UPT ;  /* 0x00000007ff057290 */ /* 0x000ff200087fe4ff */
[----:B------:R2:W-:Y:S01]  /*75e0*/  UTMASTG.4D [UR40], [UR4] ;  /* 0x00000028040073b5 */ /* 0x0005e20008018000 */
[----:B------:R0:W-:Y:S01]  /*75f0*/  UTMACMDFLUSH ;  /* 0x00000000000079b7 */ /* 0x0001e20000000000 */
[----:B--2---:R-:W-:Y:S04]  /*7600*/  DEPBAR.LE SB0, 0x1 ;  /* 0x000080400000791a */ /* 0x004fe80000000000 */
.L_x_95:
[----:B------:R-:W-:Y:S05]  /*7610*/  BSYNC.RECONVERGENT B0 ;  /* 0x0000000000007941 */ /* 0x000fea0003800200 */
.L_x_94:
[----:B------:R-:W-:Y:S01]  /*7620*/  BAR.SYNC.DEFER_BLOCKING 0x1, 0x80 ;  /* 0x0042000000007b1d */ /* 0x000fe20000010000 */
[----:B------:R-:W-:Y:S01]  /*7630*/  ISETP.NE.AND P1, PT, R69, RZ, PT ;  /* 0x000000ff4500720c */ /* 0x000fe20003f25270 */
[----:B------:R-:W-:Y:S01]  /*7640*/  UISETP.NE.AND UP0, UPT, UR53, URZ, UPT ;  /* 0x000000ff3500728c */ /* 0x000fe2000bf05270 */
[----:B------:R-:W-:Y:S11]  /*7650*/  LEA R2, R72, UR48, 0x3 ;  /* 0x0000003048027c11 */ /* 0x000ff6000f8e18ff */
[----:B-1----:R-:W-:Y:S01]  /*7660*/  @P1 SHF.L.U32 R4, R57, 0x1f, RZ ;  /* 0x0000001f39041819 */ /* 0x002fe200000006ff */
[----:B------:R-:W-:Y:S06]  /*7670*/  BRA.U !UP0, `(.L_x_96) ;  /* 0x0000000108247547 */ /* 0x000fec000b800000 */
[----:B------:R-:W1:Y:S01]  /*7680*/  S2R R0, SR_CgaCtaId ;  /* 0x0000000000007919 */ /* 0x000e620000008800 */
[----:B------:R-:W-:Y:S01]  /*7690*/  IMAD.U32 R3, RZ, RZ, UR50 ;  /* 0x00000032ff037e24 */ /* 0x000fe2000f8e00ff */
[----:B------:R-:W-:Y:S04]  /*76a0*/  UIADD3 UR4, UPT, UPT, UR50, 0x1, URZ ;  /* 0x0000000132047890 */ /* 0x000fe8000fffe0ff */
[----:B------:R-:W-:Y:S01]  /*76b0*/  @P1 LEA R3, R3, UR48, 0x3 ;  /* 0x0000003003031c11 */ /* 0x000fe2000f8e18ff */
[----:B------:R-:W-:Y:S04]  /*76c0*/  UISETP.NE.AND UP0, UPT, UR4, 0x4, UPT ;  /* 0x000000040400788c */ /* 0x000fe8000bf05270 */
[----:B------:R-:W-:Y:S01]  /*76d0*/  @P1 VIADD R3, R3, 0xa0 ;  /* 0x000000a003031836 */ /* 0x000fe20000000000 */
[----:B------:R-:W-:Y:S04]  /*76e0*/  USEL UR50, UR4, URZ, UP0 ;  /* 0x000000ff04327287 */ /* 0x000fe80008000000 */
[----:B-1----:R-:W-:Y:S04]  /*76f0*/  @P1 PRMT R0, R0, 0x654, R3 ;  /* 0x0000065400001816 */ /* 0x002fe80000000003 */
[----:B------:R1:W-:Y:S04]  /*7700*/  @P1 SYNCS.ARRIVE.TRANS64.RED.A1T0 RZ, [R0+URZ], RZ ;  /* 0x000000ff00ff19a7 */ /* 0x0003e800081004ff */
.L_x_96:
[----:B------:R-:W2:Y:S01]  /*7710*/  @P1 SYNCS.PHASECHK.TRANS64.TRYWAIT P0, [R2+URZ+0x80], R4 ;  /* 0x00008004020015a7 */ /* 0x000ea200080011ff */
[----:B------:R-:W-:Y:S01]  /*7720*/  BSSY B1, `(.L_x_97) ;  /* 0x0000016000017945 */ /* 0x000fe20003800000 */
[----:B--2---:R-:W-:Y:S03]  /*7730*/  @P1 SEL R73, RZ, 0x1, !P0 ;  /* 0x00000001ff491807 */ /* 0x004fe60004000000 */
[----:B------:R-:W-:Y:S05]  /*7740*/  @!P1 BRA `(.L_x_98) ;  /* 0x00000000004c9947 */ /* 0x000fea0003800000 */
[----:B------:R-:W-:Y:S01]  /*7750*/  ISETP.NE.AND P0, PT, R73, RZ, PT ;  /* 0x000000ff4900720c */ /* 0x000fe20003f05270 */
[----:B------:R-:W-:Y:S01]  /*7760*/  BSSY B0, `(.L_x_99) ;  /* 0x000000b000007945 */ /* 0x000fe20003800000 */
[----:B------:R-:W-:Y:S11]  /*7770*/  ISETP.NE.AND P1, PT, R74, RZ, PT ;  /* 0x000000ff4a00720c */ /* 0x000ff60003f25270 */
[----:B------:R-:W-:Y:S02]  /*7780*/  @!UPT UIADD3 URZ, UPT, UPT, URZ, URZ, URZ ;  /* 0x000000fffffff290 */ /* 0x000fe4000fffe0ff */
[C---:B------:R-:W-:Y:S01]  /*7790*/  @P1 IMAD R6, R72.reuse, 0x2000, R58 ;  /* 0x0000200048061824 */ /* 0x040fe200078e023a */
[C---:B------:R-:W-:Y:S01]  /*77a0*/  @P1 LEA R4, R72.reuse, R66, 0xd ;  /* 0x0000004248041211 */ /* 0x040fe200078e68ff */
[C---:B------:R-:W-:Y:S02]  /*77b0*/  @P1 IMAD R5, R72.reuse, 0x2000, R67 ;  /* 0x0000200048051824 */ /* 0x040fe400078e0243 */
[----:B------:R-:W-:Y:S01]  /*77c0*/  @P1 IMAD R3, R72, 0x2000, R70 ;  /* 0x0000200048031824 */ /* 0x000fe200078e0246 */
[----:B------:R-:W-:Y:S06]  /*77d0*/  @P0 BRA `(.L_x_100) ;  /* 0x00000000000c0947 */ /* 0x000fec0003800000 */
[----:B-1----:R-:W-:Y:S04]  /*77e0*/  SHF.L.U32 R0, R57, 0x1f, RZ ;  /* 0x0000001f39007819 */ /* 0x002fe800000006ff */
[----:B------:R-:W1:Y:S02]  /*77f0*/  SYNCS.PHASECHK.TRANS64.TRYWAIT P0, [R2+URZ+0x80], R0 ;  /* 0x00008000020075a7 */ /* 0x000e6400080011ff */
[----:B-1----:R-:W-:Y:S05]  /*7800*/  @!P0 BRA `(.L_x_101) ;  /* 0x00000028001c8947 */ /* 0x002fea0003800000 */
.L_x_100:
[----:B------:R-:W-:Y:S05]  /*7810*/  BSYNC B0 ;  /* 0x0000000000007941 */ /* 0x000fea0003800000 */
.L_x_99:
[----:B------:R-:W-:Y:S02]  /*7820*/  ISETP.NE.AND P0, PT, R74, RZ, PT ;  /* 0x000000ff4a00720c */ /* 0x000fe40003f05270 */
[----:B------:R-:W-:Y:S11]  /*7830*/  IADD3 R72, PT, PT, R72, 0x1, RZ ;  /* 0x0000000148487810 */ /* 0x000ff60007ffe0ff */
[----:B------:R2:W4:Y:S04]  /*7840*/  @P0 LDS.128 R44, [R6] ;  /* 0x00000000062c0984 */ /* 0x0005280000000c00 */
[----:B------:R2:W1:Y:S04]  /*7850*/  @P0 LDS.128 R40, [R5+0x10] ;  /* 0x0000100005280984 */ /* 0x0004680000000c00 */
[----:B------:R2:W1:Y:S04]  /*7860*/  @P0 LDS.128 R32, [R4+0x20] ;  /* 0x0000200004200984 */ /* 0x0004680000000c00 */
[----:B------:R2:W1:Y:S02]  /*7870*/  @P0 LDS.128 R36, [R3+0x30] ;  /* 0x0000300003240984 */ /* 0x0004640000000c00 */
.L_x_98:
[----:B------:R-:W-:Y:S05]  /*7880*/  BSYNC B1 ;  /* 0x0000000000017941 */ /* 0x000fea0003800000 */
.L_x_97:
[----:B-1----:R-:W-:Y:S05]  /*7890*/  VIADD R0, R25, 0x10 ;  /* 0x0000001019007836 */ /* 0x002fea0000000000 */
[----:B------:R-:W-:Y:S04]  /*78a0*/  SHF.R.U32.HI R0, RZ, 0x15, R0 ;  /* 0x00000015ff007819 */ /* 0x000fe80000011600 */
[----:B------:R-:W-:Y:S11]  /*78b0*/  LOP3.LUT P0, RZ, R0, 0x3, R62, 0x48, !PT ;  /* 0x0000000300ff7812 */ /* 0x000ff6000780483e */
[----:B------:R-:W-:Y:S02]  /*78c0*/  @!UPT UIADD3 URZ, UPT, UPT, URZ, URZ, URZ ;  /* 0x000000fffffff290 */ /* 0x000fe4000fffe0ff */
[----:B------:R-:W-:Y:S05]  /*78d0*/  @!P0 BRA `(.L_x_102) ;  /* 0x0000000000408947 */ /* 0x000fea0003800000 */
[----:B------:R-:W1:Y:S01]  /*78e0*/  LDCU.64 UR8, c[0x4][0x70] ;  /* 0x01000e00ff0877ac */ /* 0x000e620008000a00 */
[----:B--2---:R-:W-:Y:S01]  /*78f0*/  MOV R3, 0x0 ;  /* 0x0000000000037802 */ /* 0x004fe20000000f00 */
[----:B------:R-:W-:Y:S02]  /*7900*/  HFMA2 R12, -RZ, RZ, 0, 5.9604644775390625e-08 ;  /* 0x00000001ff0c7431 */ /* 0x000fe400000001ff */
[----:B------:R-:W-:Y:S02]  /*7910*/  IMAD.MOV.U32 R8, RZ, RZ, 0x192 ;  /* 0x00000192ff087424 */ /* 0x000fe400078e00ff */
[----:B------:R-:W-:Y:S01]  /*7920*/  IMAD.MOV.U32 R13, RZ, RZ, RZ ;  /* 0x000000ffff0d7224 */ /* 0x000fe200078e00ff */
[----:B------:R-:W2:Y:S01]  /*7930*/  LDCU.64 UR6, c[0x4][0x78] ;  /* 0x01000f00ff0677ac */ /* 0x000ea20008000a00 */
[----:B------:R-:W3:Y:S01]  /*7940*/  LDC.64 R2, c[0x4][R3] ;  /* 0x0100000003027b82 */ /* 0x000ee20000000a00 */
[----:B------:R-:W5:Y:S01]  /*7950*/  LDCU.64 UR4, c[0x4][0x10] ;  /* 0x01000200ff0477ac */ /* 0x000f620008000a00 */
[----:B-1----:R-:W-:Y:S01]  /*7960*/  MOV R5, UR9 ;  /* 0x0000000900057c02 */ /* 0x002fe20008000f00 */
[----:B------:R-:W-:Y:S01]  /*7970*/  IMAD.U32 R4, RZ, RZ, UR8 ;  /* 0x00000008ff047e24 */ /* 0x000fe2000f8e00ff */
[----:B--2---:R-:W-:Y:S01]  /*7980*/  MOV R7, UR7 ;  /* 0x0000000700077c02 */ /* 0x004fe20008000f00 */
[----:B------:R-:W-:Y:S01]  /*7990*/  IMAD.U32 R6, RZ, RZ, UR6 ;  /* 0x00000006ff067e24 */ /* 0x000fe2000f8e00ff */
[----:B-----5:R-:W-:Y:S01]  /*79a0*/  MOV R11, UR5 ;  /* 0x00000005000b7c02 */ /* 0x020fe20008000f00 */
[----:B------:R-:W-:Y:S02]  /*79b0*/  IMAD.U32 R10, RZ, RZ, UR4 ;  /* 0x00000004ff0a7e24 */ /* 0x000fe4000f8e00ff */
[----:B------:R-:W-:Y:S07]  /*79c0*/  LEPC R20, `(.L_x_102) ;  /* 0x000000001014794e */ /* 0x000fee0000000000 */
[----:B---34-:R-:W-:Y:S05]  /*79d0*/  CALL.ABS.NOINC R2 ;  /* 0x0000000002007343 */ /* 0x018fea0003c00000 */
.L_x_102:
[----:B--2-4-:R-:W-:Y:S01]  /*79e0*/  LOP3.LUT R3, R44, 0xffffe000, RZ, 0xc0, !PT ;  /* 0xffffe0002c037812 */ /* 0x014fe200078ec0ff */
[----:B------:R-:W-:Y:S05]  /*79f0*/  WARPSYNC.ALL ;  /* 0x0000000000007948 */ /* 0x000fea0003800000 */
[----:B------:R-:W-:Y:S01]  /*7a00*/  R2UR UR4, R25 ;  /* 0x00000000190472ca */ /* 0x000fe200000e0000 */
[----:B------:R-:W1:Y:S01]  /*7a10*/  S2R R75, SR_CgaCtaId ;  /* 0x00000000004b7919 */ /* 0x000e620000008800 */
[----:B------:R-:W-:Y:S01]  /*7a20*/  LOP3.LUT R20, R40, 0xffffe000, RZ, 0xc0, !PT ;  /* 0xffffe00028147812 */ /* 0x000fe200078ec0ff */
[----:B------:R-:W-:Y:S01]  /*7a30*/  BSSY.RECONVERGENT B0, `(.L_x_103) ;  /* 0x000005c000007945 */ /* 0x000fe20003800200 */
[----:B------:R-:W-:Y:S02]  /*7a40*/  ISETP.NE.AND P6, PT, R69, RZ, PT ;  /* 0x000000ff4500720c */ /* 0x000fe40003fc5270 */
[----:B------:R-:W-:Y:S07]  /*7a50*/  ISETP.NE.AND P0, PT, R60, RZ, PT ;  /* 0x000000ff3c00720c */ /* 0x000fee0003f05270 */
[----:B------:R-:W2:Y:S02]  /*7a60*/  LDTM.x16 R4, tmem[UR4+0x10] ;  /* 0x00001004000479ee */ /* 0x000ea40008240000 */
[C---:B--2---:R-:W-:Y:S01]  /*7a70*/  FMUL R0, R24.reuse, R4 ;  /* 0x0000000418007220 */ /* 0x044fe20000400000 */
[----:B------:R-:W-:Y:S01]  /*7a80*/  LOP3.LUT R4, R45, 0xffffe000, RZ, 0xc0, !PT ;  /* 0xffffe0002d047812 */ /* 0x000fe200078ec0ff */
[C---:B------:R-:W-:Y:S01]  /*7a90*/  FMUL R2, R24.reuse, R5 ;  /* 0x0000000518027220 */ /* 0x040fe20000400000 */
[----:B------:R-:W-:Y:S01]  /*7aa0*/  FMUL R5, R24, R12 ;  /* 0x0000000c18057220 */ /* 0x000fe20000400000 */
[C---:B------:R-:W-:Y:S01]  /*7ab0*/  FFMA R28, R27.reuse, R3, R0 ;  /* 0x000000031b1c7223 */ /* 0x040fe20000000000 */
[----:B------:R-:W-:Y:S01]  /*7ac0*/  LOP3.LUT R3, R46, 0xffffe000, RZ, 0xc0, !PT ;  /* 0xffffe0002e037812 */ /* 0x000fe200078ec0ff */
[----:B------:R-:W-:Y:S01]  /*7ad0*/  FFMA R29, R27, R4, R2 ;  /* 0x000000041b1d7223 */ /* 0x000fe20000000002 */
[----:B------:R-:W-:Y:S01]  /*7ae0*/  LOP3.LUT R4, R47, 0xffffe000, RZ, 0xc0, !PT ;  /* 0xffffe0002f047812 */ /* 0x000fe200078ec0ff */
[C---:B------:R-:W-:Y:S01]  /*7af0*/  FMUL R0, R24.reuse, R6 ;  /* 0x0000000618007220 */ /* 0x040fe20000400000 */
[----:B------:R-:W-:Y:S01]  /*7b00*/  F2FP.TF32.F32.PACK_B R28, R28 ;  /* 0x0000001cff1c723e */ /* 0x000fe200024050ff */
[C---:B------:R-:W-:Y:S01]  /*7b10*/  FMUL R2, R24.reuse, R7 ;  /* 0x0000000718027220 */ /* 0x040fe20000400000 */
[----:B------:R-:W-:Y:S01]  /*7b20*/  F2FP.TF32.F32.PACK_B R29, R29 ;  /* 0x0000001dff1d723e */ /* 0x000fe200024050ff */
[C---:B------:R-:W-:Y:S01]  /*7b30*/  FFMA R30, R27.reuse, R3, R0 ;  /* 0x000000031b1e7223 */ /* 0x040fe20000000000 */
[C---:B------:R-:W-:Y:S01]  /*7b40*/  FMUL R0, R24.reuse, R8 ;  /* 0x0000000818007220 */ /* 0x040fe20000400000 */
[----:B------:R-:W-:Y:S01]  /*7b50*/  FFMA R31, R27, R4, R2 ;  /* 0x000000041b1f7223 */ /* 0x000fe20000000002 */
[C---:B------:R-:W-:Y:S01]  /*7b60*/  FMUL R6, R24.reuse, R13 ;  /* 0x0000000d18067220 */ /* 0x040fe20000400000 */
[----:B------:R-:W-:Y:S01]  /*7b70*/  LOP3.LUT R13, R41, 0xffffe000, RZ, 0xc0, !PT ;  /* 0xffffe000290d7812 */ /* 0x000fe200078ec0ff */
[C---:B------:R-:W-:Y:S01]  /*7b80*/  FMUL R2, R24.reuse, R9 ;  /* 0x0000000918027220 */ /* 0x040fe20000400000 */
[----:B------:R-:W-:Y:S01]  /*7b90*/  F2FP.TF32.F32.PACK_B R30, R30 ;  /* 0x0000001eff1e723e */ /* 0x000fe200024050ff */
[----:B------:R-:W-:Y:S01]  /*7ba0*/  FMUL R9, R24, R16 ;  /* 0x0000001018097220 */ /* 0x000fe20000400000 */
[----:B------:R-:W-:Y:S01]  /*7bb0*/  F2FP.TF32.F32.PACK_B R31, R31 ;  /* 0x0000001fff1f723e */ /* 0x000fe200024050ff */
[----:B------:R-:W-:Y:S01]  /*7bc0*/  FFMA R16, R27, R20, R0 ;  /* 0x000000141b107223 */ /* 0x000fe20000000000 */
[----:B------:R-:W-:Y:S01]  /*7bd0*/  LOP3.LUT R0, R42, 0xffffe000, RZ, 0xc0, !PT ;  /* 0xffffe0002a007812 */ /* 0x000fe200078ec0ff */
[C---:B------:R-:W-:Y:S01]  /*7be0*/  FMUL R3, R24.reuse, R10 ;  /* 0x0000000a18037220 */ /* 0x040fe20000400000 */
[C---:B------:R-:W-:Y:S01]  /*7bf0*/  FMUL R7, R24.reuse, R14 ;  /* 0x0000000e18077220 */ /* 0x040fe20000400000 */
[----:B------:R-:W-:Y:S01]  /*7c00*/  LOP3.LUT R14, R43, 0xffffe000, RZ, 0xc0, !PT ;  /* 0xffffe0002b0e7812 */ /* 0x000fe200078ec0ff */
[----:B------:R-:W-:Y:S01]  /*7c10*/  FMUL R10, R24, R17 ;  /* 0x00000011180a7220 */ /* 0x000fe20000400000 */
[----:B------:R-:W-:Y:S01]  /*7c20*/  F2FP.TF32.F32.PACK_B R16, R16 ;  /* 0x00000010ff10723e */ /* 0x000fe200024050ff */
[----:B------:R-:W-:Y:S01]  /*7c30*/  FFMA R17, R27, R13, R2 ;  /* 0x0000000d1b117223 */ /* 0x000fe20000000002 */
[----:B------:R-:W-:Y:S01]  /*7c40*/  LOP3.LUT R2, R32, 0xffffe000, RZ, 0xc0, !PT ;  /* 0xffffe00020027812 */ /* 0x000fe200078ec0ff */
[----:B------:R-:W-:Y:S01]  /*7c50*/  STS.128 [R58+0x2000], R28 ;  /* 0x0020001c3a007388 */ /* 0x000fe20000000c00 */
[----:B------:R-:W-:Y:S01]  /*7c60*/  LOP3.LUT R13, R39, 0xffffe000, RZ, 0xc0, !PT ;  /* 0xffffe000270d7812 */ /* 0x000fe200078ec0ff */
[C---:B------:R-:W-:Y:S01]  /*7c70*/  FMUL R4, R24.reuse, R11 ;  /* 0x0000000b18047220 */ /* 0x040fe20000400000 */
[----:B------:R-:W-:Y:S01]  /*7c80*/  F2FP.TF32.F32.PACK_B R17, R17 ;  /* 0x00000011ff11723e */ /* 0x000fe200024050ff */
[C---:B------:R-:W-:Y:S01]  /*7c90*/  FMUL R11, R24.reuse, R18 ;  /* 0x00000012180b7220 */ /* 0x040fe20000400000 */
[----:B------:R-:W-:Y:S01]  /*7ca0*/  FFMA R18, R27, R0, R3 ;  /* 0x000000001b127223 */ /* 0x000fe20000000003 */
[----:B------:R-:W-:Y:S01]  /*7cb0*/  LOP3.LUT R0, R33, 0xffffe000, RZ, 0xc0, !PT ;  /* 0xffffe00021007812 */ /* 0x000fe200078ec0ff */
[----:B------:R-:W-:Y:S01]  /*7cc0*/  FMUL R12, R24, R19 ;  /* 0x00000013180c7220 */ /* 0x000fe20000400000 */
[----:B------:R-:W-:Y:S01]  /*7cd0*/  LOP3.LUT R3, R34, 0xffffe000, RZ, 0xc0, !PT ;  /* 0xffffe00022037812 */ /* 0x000fe200078ec0ff */
[C---:B------:R-:W-:Y:S01]  /*7ce0*/  FFMA R19, R27.reuse, R14, R4 ;  /* 0x0000000e1b137223 */ /* 0x040fe20000000004 */
[----:B------:R-:W-:Y:S01]  /*7cf0*/  FFMA R4, R27, R2, R5 ;  /* 0x000000021b047223 */ /* 0x000fe20000000005 */
[----:B------:R-:W-:Y:S01]  /*7d00*/  LOP3.LUT R2, R35, 0xffffe000, RZ, 0xc0, !PT ;  /* 0xffffe00023027812 */ /* 0x000fe200078ec0ff */
[----:B------:R-:W-:Y:S01]  /*7d10*/  FMUL R8, R24, R15 ;  /* 0x0000000f18087220 */ /* 0x000fe20000400000 */
[----:B------:R-:W-:Y:S01]  /*7d20*/  F2FP.TF32.F32.PACK_B R18, R18 ;  /* 0x00000012ff12723e */ /* 0x000fe200024050ff */
[C---:B------:R-:W-:Y:S01]  /*7d30*/  FFMA R5, R27.reuse, R0, R6 ;  /* 0x000000001b057223 */ /* 0x040fe20000000006 */
[----:B------:R-:W-:Y:S01]  /*7d40*/  F2FP.TF32.F32.PACK_B R19, R19 ;  /* 0x00000013ff13723e */ /* 0x000fe200024050ff */
[C---:B------:R-:W-:Y:S01]  /*7d50*/  FFMA R6, R27.reuse, R3, R7 ;  /* 0x000000031b067223 */ /* 0x040fe20000000007 */
[----:B------:R-:W-:Y:S01]  /*7d60*/  FFMA R7, R27, R2, R8 ;  /* 0x000000021b077223 */ /* 0x000fe20000000008 */
[----:B------:R-:W-:Y:S02]  /*7d70*/  LOP3.LUT R0, R36, 0xffffe000, RZ, 0xc0, !PT ;  /* 0xffffe00024007812 */ /* 0x000fe400078ec0ff */
[----:B------:R-:W-:Y:S01]  /*7d80*/  STS.128 [R67+0x2010], R16 ;  /* 0x0020101043007388 */ /* 0x000fe20000000c00 */
[----:B------:R-:W-:Y:S02]  /*7d90*/  LOP3.LUT R2, R37, 0xffffe000, RZ, 0xc0, !PT ;  /* 0xffffe00025027812 */ /* 0x000fe400078ec0ff */
[----:B------:R-:W-:Y:S01]  /*7da0*/  LOP3.LUT R3, R38, 0xffffe000, RZ, 0xc0, !PT ;  /* 0xffffe00026037812 */ /* 0x000fe200078ec0ff */
[C---:B------:R-:W-:Y:S01]  /*7db0*/  FFMA R8, R27.reuse, R0, R9 ;  /* 0x000000001b087223 */ /* 0x040fe20000000009 */
[----:B------:R-:W-:Y:S01]  /*7dc0*/  F2FP.TF32.F32.PACK_B R4, R4 ;  /* 0x00000004ff04723e */ /* 0x000fe200024050ff */
[C---:B------:R-:W-:Y:S01]  /*7dd0*/  FFMA R9, R27.reuse, R2, R10 ;  /* 0x000000021b097223 */ /* 0x040fe2000000000a */
[----:B------:R-:W-:Y:S01]  /*7de0*/  F2FP.TF32.F32.PACK_B R5, R5 ;  /* 0x00000005ff05723e */ /* 0x000fe200024050ff */
[C---:B------:R-:W-:Y:S01]  /*7df0*/  FFMA R10, R27.reuse, R3, R11 ;  /* 0x000000031b0a7223 */ /* 0x040fe2000000000b */
[----:B------:R-:W-:Y:S01]  /*7e00*/  F2FP.TF32.F32.PACK_B R6, R6 ;  /* 0x00000006ff06723e */ /* 0x000fe200024050ff */
[----:B------:R-:W-:Y:S01]  /*7e10*/  FFMA R11, R27, R13, R12 ;  /* 0x0000000d1b0b7223 */ /* 0x000fe2000000000c */
[----:B------:R-:W-:Y:S01]  /*7e20*/  F2FP.TF32.F32.PACK_B R7, R7 ;  /* 0x00000007ff07723e */ /* 0x000fe200024050ff */
[----:B------:R-:W-:Y:S01]  /*7e30*/  IMAD.U32 R0, RZ, RZ, UR50 ;  /* 0x00000032ff007e24 */ /* 0x000fe2000f8e00ff */
[----:B------:R-:W-:Y:S02]  /*7e40*/  F2FP.TF32.F32.PACK_B R8, R8 ;  /* 0x00000008ff08723e */ /* 0x000fe400024050ff */
[----:B------:R-:W-:Y:S01]  /*7e50*/  F2FP.TF32.F32.PACK_B R9, R9 ;  /* 0x00000009ff09723e */ /* 0x000fe200024050ff */
[----:B------:R2:W-:Y:S01]  /*7e60*/  STS.128 [R66+0x2020], R4 ;  /* 0x0020200442007388 */ /* 0x0005e20000000c00 */
[----:B------:R-:W-:Y:S02]  /*7e70*/  F2FP.TF32.F32.PACK_B R10, R10 ;  /* 0x0000000aff0a723e */ /* 0x000fe400024050ff */
[----:B------:R-:W-:Y:S02]  /*7e80*/  F2FP.TF32.F32.PACK_B R11, R11 ;  /* 0x0000000bff0b723e */ /* 0x000fe400024050ff */
[----:B------:R-:W-:Y:S02]  /*7e90*/  @P6 LEA R0, R0, UR48, 0x3 ;  /* 0x0000003000006c11 */ /* 0x000fe4000f8e18ff */
[----:B------:R-:W-:Y:S01]  /*7ea0*/  @P6 SHF.L.U32 R2, R57, 0x1f, RZ ;  /* 0x0000001f39026819 */ /* 0x000fe200000006ff */
[----:B------:R4:W-:Y:S02]  /*7eb0*/  STS.128 [R70+0x2030], R8 ;  /* 0x0020300846007388 */ /* 0x0009e40000000c00 */
[----:B------:R-:W-:Y:S05]  /*7ec0*/  @P6 VIADD R0, R0, 0xa0 ;  /* 0x000000a000006836 */ /* 0x000fea0000000000 */
[----:B-1----:R-:W-:Y:S01]  /*7ed0*/  @P6 PRMT R0, R75, 0x654, R0 ;  /* 0x000006544b006816 */ /* 0x002fe20000000000 */
[----:B------:R-:W-:Y:S01]  /*7ee0*/  @!PT LDS RZ, [RZ] ;  /* 0x00000000fffff984 */ /* 0x000fe20000000800 */
[----:B------:R-:W-:Y:S01]  /*7ef0*/  @!PT LDS RZ, [RZ] ;  /* 0x00000000fffff984 */ /* 0x000fe20000000800 */
[----:B------:R-:W-:Y:S01]  /*7f00*/  @!PT LDS RZ, [RZ] ;  /* 0x00000000fffff984 */ /* 0x000fe20000000800 */
[----:B------:R-:W-:Y:S01]  /*7f10*/  @!PT LDS RZ, [RZ] ;  /* 0x00000000fffff984 */ /* 0x000fe20000000800 */
[----:B------:R1:W-:Y:S06]  /*7f20*/  MEMBAR.ALL.CTA ;  /* 0x0000000000007992 */ /* 0x0003ec0000008000 */
[----:B-1----:R-:W1:Y:S01]  /*7f30*/  FENCE.VIEW.ASYNC.S ;  /* 0x00000000000073c6 */ /* 0x002e620000000000 */
[----:B--2---:R-:W-:Y:S01]  /*7f40*/  LEA R6, R72, UR48, 0x3 ;  /* 0x0000003048067c11 */ /* 0x004fe2000f8e18ff */
[----:B-1----:R-:W-:Y:S06]  /*7f50*/  BAR.SYNC.DEFER_BLOCKING 0x1, 0x80 ;  /* 0x0042000000007b1d */ /* 0x002fec0000010000 */
[----:B------:R-:W-:Y:S05]  /*7f60*/  @P0 BRA `(.L_x_104) ;  /* 0x0000000000200947 */ /* 0x000fea0003800000 */
[----:B------:R-:W1:Y:S01]  /*7f70*/  LDCU.64 UR6, c[0x0][0x348] ;  /* 0x00006900ff0677ac */ /* 0x000e620008000a00 */
[----:B------:R-:W-:Y:S02]  /*7f80*/  UIADD3 UR40, UPT, UPT, UR48, 0x2200, URZ ;  /* 0x0000220030287890 */ /* 0x000fe4000fffe0ff */
[----:B------:R-:W-:Y:S02]  /*7f90*/  UIADD3 UR41, UPT, UPT, UR51, 0x10, URZ ;  /* 0x0000001033297890 */ /* 0x000fe4000fffe0ff */
[----:B-1----:R-:W-:Y:S04]  /*7fa0*/  UIADD3 UR4, UP0, UPT, UR6, 0x680, URZ ;  /* 0x0000068006047890 */ /* 0x002fe8000ff1e0ff */
[----:B------:R-:W-:Y:S09]  /*7fb0*/  UIADD3.X UR5, UPT, UPT, URZ, UR7, URZ, UP0, !UPT ;  /* 0x00000007ff057290 */ /* 0x000ff200087fe4ff */
[----:B------:R1:W-:Y:S01]  /*7fc0*/  UTMASTG.4D [UR40], [UR4] ;  /* 0x00000028040073b5 */ /* 0x0003e20008018000 */
[----:B------:R0:W-:Y:S01]  /*7fd0*/  UTMACMDFLUSH ;  /* 0x00000000000079b7 */ /* 0x0001e20000000000 */
[----:B-1----:R-:W-:Y:S04]  /*7fe0*/  DEPBAR.LE SB0, 0x1 ;  /* 0x000080400000791a */ /* 0x002fe80000000000 */
.L_x_104:
[----:B------:R-:W-:Y:S05]  /*7ff0*/  BSYNC.RECONVERGENT B0 ;  /* 0x0000000000007941 */ /* 0x000fea0003800200 */
.L_x_103:
[----:B------:R-:W-:Y:S01]  /*8000*/  BAR.SYNC.DEFER_BLOCKING 0x1, 0x80 ;  /* 0x0042000000007b1d */ /* 0x000fe20000010000 */
[----:B------:R-:W-:Y:S04]  /*8010*/  UIADD3 UR4, UPT, UPT, UR50, 0x1, URZ ;  /* 0x0000000132047890 */ /* 0x000fe8000fffe0ff */
[----:B------:R-:W-:Y:S04]  /*8020*/  UISETP.NE.AND UP0, UPT, UR4, 0x4, UPT ;  /* 0x000000040400788c */ /* 0x000fe8000bf05270 */
[----:B------:R-:W-:Y:S01]  /*8030*/  USEL UR49, UR4, URZ, UP0 ;  /* 0x000000ff04317287 */ /* 0x000fe20008000000 */
[----:B------:R1:W-:Y:S01]  /*8040*/  @P6 SYNCS.ARRIVE.TRANS64.RED.A1T0 RZ, [R0+URZ], RZ ;  /* 0x000000ff00ff69a7 */ /* 0x0003e200081004ff */
[----:B------:R-:W-:Y:S01]  /*8050*/  BSSY B1, `(.L_x_105) ;  /* 0x0000017000017945 */ /* 0x000fe20003800000 */
[----:B------:R-:W2:Y:S02]  /*8060*/  @P6 SYNCS.PHASECHK.TRANS64.TRYWAIT P0, [R6+URZ+0x80], R2 ;  /* 0x00008002060065a7 */ /* 0x000ea400080011ff */
[----:B--2---:R-:W-:Y:S01]  /*8070*/  @P6 SEL R73, RZ, 0x1, !P0 ;  /* 0x00000001ff496807 */ /* 0x004fe20004000000 */
[----:B-1----:R-:W-:Y:S06]  /*8080*/  @!P6 BRA `(.L_x_106) ;  /* 0x00000000004ce947 */ /* 0x002fec0003800000 */
        /* <DEDUP_REMOVED lines=9> */
[----:B------:R-:W-:Y:S04]  /*8120*/  SHF.L.U32 R5, R57, 0x1f, RZ ;  /* 0x0000001f39057819 */ /* 0x000fe800000006ff */
[----:B------:R-:W1:Y:S02]  /*8130*/  SYNCS.PHASECHK.TRANS64.TRYWAIT P0, [R6+URZ+0x80], R5 ;  /* 0x00008005060075a7 */ /* 0x000e6400080011ff */
[----:B-1----:R-:W-:Y:S05]  /*8140*/  @!P0 BRA `(.L_x_109) ;  /* 0x0000001c00e08947 */ /* 0x002fea0003800000 */
.L_x_108:
[----:B------:R-:W-:Y:S05]  /*8150*/  BSYNC B0 ;  /* 0x0000000000007941 */ /* 0x000fea0003800000 */
.L_x_107:
[----:B------:R-:W-:Y:S02]  /*8160*/  ISETP.NE.AND P0, PT, R74, RZ, PT ;  /* 0x000000ff4a00720c */ /* 0x000fe40003f05270 */
[----:B------:R-:W-:Y:S11]  /*8170*/  IADD3 R72, PT, PT, R72, 0x1, RZ ;  /* 0x0000000148487810 */ /* 0x000ff60007ffe0ff */
[----:B------:R2:W1:Y:S04]  /*8180*/  @P0 LDS.128 R44, [R4] ;  /* 0x00000000042c0984 */ /* 0x0004680000000c00 */
[----:B------:R2:W1:Y:S04]  /*8190*/  @P0 LDS.128 R40, [R3+0x10] ;  /* 0x0000100003280984 */ /* 0x0004680000000c00 */
[----:B------:R2:W1:Y:S04]  /*81a0*/  @P0 LDS.128 R32, [R2+0x20] ;  /* 0x0000200002200984 */ /* 0x0004680000000c00 */
[----:B------:R2:W1:Y:S02]  /*81b0*/  @P0 LDS.128 R36, [R0+0x30] ;  /* 0x0000300000240984 */ /* 0x0004640000000c00 */
.L_x_106:
[----:B------:R-:W-:Y:S05]  /*81c0*/  BSYNC B1 ;  /* 0x0000000000017941 */ /* 0x000fea0003800000 */
.L_x_105:
[----:B--2---:R-:W-:Y:S05]  /*81d0*/  VIADD R0, R25, 0x20 ;  /* 0x0000002019007836 */ /* 0x004fea0000000000 */
[----:B------:R-:W-:Y:S04]  /*81e0*/  SHF.R.U32.HI R0, RZ, 0x15, R0 ;  /* 0x00000015ff007819 */ /* 0x000fe80000011600 */
[----:B------:R-:W-:Y:S11]  /*81f0*/  LOP3.LUT P0, RZ, R0, 0x3, R62, 0x48, !PT ;  /* 0x0000000300ff7812 */ /* 0x000ff6000780483e */
[----:B------:R-:W-:Y:S02]  /*8200*/  @!UPT UIADD3 URZ, UPT, UPT, URZ, URZ, URZ ;  /* 0x000000fffffff290 */ /* 0x000fe4000fffe0ff */
[----:B------:R-:W-:Y:S05]  /*8210*/  @!P0 BRA `(.L_x_110) ;  /* 0x0000000000408947 */ /* 0x000fea0003800000 */
[----:B------:R-:W1:Y:S01]  /*8220*/  LDCU.64 UR8, c[0x4][0x70] ;  /* 0x01000e00ff0877ac */ /* 0x000e620008000a00 */
[----:B------:R-:W-:Y:S01]  /*8230*/  MOV R3, 0x0 ;  /* 0x0000000000037802 */ /* 0x000fe20000000f00 */
[----:B------:R-:W-:Y:S02]  /*8240*/  HFMA2 R12, -RZ, RZ, 0, 5.9604644775390625e-08 ;  /* 0x00000001ff0c7431 */ /* 0x000fe400000001ff */
[----:B----4-:R-:W-:Y:S02]  /*8250*/  IMAD.MOV.U32 R8, RZ, RZ, 0x192 ;  /* 0x00000192ff087424 */ /* 0x010fe400078e00ff */
[----:B------:R-:W-:Y:S01]  /*8260*/  IMAD.MOV.U32 R13, RZ, RZ, RZ ;  /* 0x000000ffff0d7224 */ /* 0x000fe200078e00ff */
[----:B------:R-:W2:Y:S01]  /*8270*/  LDCU.64 UR6, c[0x4][0x78] ;  /* 0x01000f00ff0677ac */ /* 0x000ea20008000a00 */
[----:B------:R-:W4:Y:S01]  /*8280*/  LDC.64 R2, c[0x4][R3] ;  /* 0x0100000003027b82 */ /* 0x000f220000000a00 */
        /* <DEDUP_REMOVED lines=9> */
.L_x_110:
[----:B-1----:R-:W-:Y:S01]  /*8320*/  LOP3.LUT R3, R44, 0xffffe000, RZ, 0xc0, !PT ;  /* 0xffffe0002c037812 */ /* 0x002fe200078ec0ff */
[----:B------:R-:W-:Y:S05]  /*8330*/  WARPSYNC.ALL ;  /* 0x0000000000007948 */ /* 0x000fea0003800000 */
[----:B------:R-:W-:Y:S01]  /*8340*/  R2UR UR4, R25 ;  /* 0x00000000190472ca */ /* 0x000fe200000e0000 */
[----:B------:R-:W-:Y:S01]  /*8350*/  BSSY.RECONVERGENT B0, `(.L_x_111) ;  /* 0x000005d000007945 */ /* 0x000fe20003800200 */
[----:B------:R-:W-:Y:S02]  /*8360*/  LOP3.LUT R20, R40, 0xffffe000, RZ, 0xc0, !PT ;  /* 0xffffe00028147812 */ /* 0x000fe400078ec0ff */
[----:B------:R-:W-:Y:S02]  /*8370*/  LOP3.LUT R21, R41, 0xffffe000, RZ, 0xc0, !PT ;  /* 0xffffe00029157812 */ /* 0x000fe400078ec0ff */
[----:B------:R-:W-:Y:S02]  /*8380*/  LOP3.LUT R26, R42, 0xffffe000, RZ, 0xc0, !PT ;  /* 0xffffe0002a1a7812 */ /* 0x000fe400078ec0ff */
[----:B------:R-:W-:Y:S02]  /*8390*/  ISETP.NE.AND P6, PT, R69, RZ, PT ;  /* 0x000000ff4500720c */ /* 0x000fe40003fc5270 */
[----:B------:R-:W-:Y:S03]  /*83a0*/  ISETP.NE.AND P0, PT, R60, RZ, PT ;  /* 0x000000ff3c00720c */ /* 0x000fe60003f05270 */
[----:B----4-:R-:W1:Y:S02]  /*83b0*/  LDTM.x16 R4, tmem[UR4+0x20] ;  /* 0x00002004000479ee */ /* 0x010e640008240000 */
[C---:B-1----:R-:W-:Y:S01]  /*83c0*/  FMUL R0, R24.reuse, R4 ;  /* 0x0000000418007220 */ /* 0x042fe20000400000 */
        /* <DEDUP_REMOVED lines=13> */
[C---:B------:R-:W-:Y:S01]  /*84a0*/  FFMA R31, R27.reuse, R4, R2 ;  /* 0x000000041b1f7223 */ /* 0x040fe20000000002 */
[C---:B------:R-:W-:Y:S01]  /*84b0*/  FMUL R2, R24.reuse, R9 ;  /* 0x0000000918027220 */ /* 0x040fe20000400000 */
[C---:B------:R-:W-:Y:S01]  /*84c0*/  FMUL R9, R24.reuse, R16 ;  /* 0x0000001018097220 */ /* 0x040fe20000400000 */
[----:B------:R-:W-:Y:S01]  /*84d0*/  F2FP.TF32.F32.PACK_B R30, R30 ;  /* 0x0000001eff1e723e */ /* 0x000fe200024050ff */
[----:B------:R-:W-:Y:S01]  /*84e0*/  FFMA R16, R27, R20, R0 ;  /* 0x000000141b107223 */ /* 0x000fe20000000000 */
[----:B------:R-:W-:Y:S01]  /*84f0*/  LOP3.LUT R0, R43, 0xffffe000, RZ, 0xc0, !PT ;  /* 0xffffe0002b007812 */ /* 0x000fe200078ec0ff */
[C---:B------:R-:W-:Y:S01]  /*8500*/  FMUL R3, R24.reuse, R10 ;  /* 0x0000000a18037220 */ /* 0x040fe20000400000 */
[----:B------:R-:W-:Y:S01]  /*8510*/  F2FP.TF32.F32.PACK_B R31, R31 ;  /* 0x0000001fff1f723e */ /* 0x000fe200024050ff */
[C---:B------:R-:W-:Y:S01]  /*8520*/  FMUL R4, R24.reuse, R11 ;  /* 0x0000000b18047220 */ /* 0x040fe20000400000 */
[----:B------:R-:W-:Y:S01]  /*8530*/  F2FP.TF32.F32.PACK_B R16, R16 ;  /* 0x00000010ff10723e */ /* 0x000fe200024050ff */
[----:B------:R-:W-:Y:S01]  /*8540*/  FMUL R10, R24, R17 ;  /* 0x00000011180a7220 */ /* 0x000fe20000400000 */
[C---:B------:R-:W-:Y:S01]  /*8550*/  FFMA R17, R27.reuse, R21, R2 ;  /* 0x000000151b117223 */ /* 0x040fe20000000002 */
[----:B------:R-:W-:Y:S01]  /*8560*/  LOP3.LUT R2, R32, 0xffffe000, RZ, 0xc0, !PT ;  /* 0xffffe00020027812 */ /* 0x000fe200078ec0ff */
[----:B------:R1:W-:Y:S01]  /*8570*/  STS.128 [R58+0x4000], R28 ;  /* 0x0040001c3a007388 */ /* 0x0003e20000000c00 */
[C---:B------:R-:W-:Y:S01]  /*8580*/  FMUL R11, R24.reuse, R18 ;  /* 0x00000012180b7220 */ /* 0x040fe20000400000 */
[----:B------:R-:W-:Y:S01]  /*8590*/  FFMA R18, R27, R26, R3 ;  /* 0x0000001a1b127223 */ /* 0x000fe20000000003 */
[----:B------:R-:W-:Y:S01]  /*85a0*/  LOP3.LUT R3, R33, 0xffffe000, RZ, 0xc0, !PT ;  /* 0xffffe00021037812 */ /* 0x000fe200078ec0ff */
[C---:B------:R-:W-:Y:S01]  /*85b0*/  FMUL R12, R24.reuse, R19 ;  /* 0x00000013180c7220 */ /* 0x040fe20000400000 */
[----:B------:R-:W-:Y:S01]  /*85c0*/  F2FP.TF32.F32.PACK_B R17, R17 ;  /* 0x00000011ff11723e */ /* 0x000fe200024050ff */
[----:B------:R-:W-:Y:S01]  /*85d0*/  FFMA R19, R27, R0, R4 ;  /* 0x000000001b137223 */ /* 0x000fe20000000004 */
[----:B------:R-:W-:Y:S01]  /*85e0*/  F2FP.TF32.F32.PACK_B R18, R18 ;  /* 0x00000012ff12723e */ /* 0x000fe200024050ff */
[----:B------:R-:W-:Y:S01]  /*85f0*/  FMUL R6, R24, R13 ;  /* 0x0000000d18067220 */ /* 0x000fe20000400000 */
[----:B------:R-:W-:Y:S01]  /*8600*/  LOP3.LUT R13, R34, 0xffffe000, RZ, 0xc0, !PT ;  /* 0xffffe000220d7812 */ /* 0x000fe200078ec0ff */
[C---:B------:R-:W-:Y:S01]  /*8610*/  FMUL R7, R24.reuse, R14 ;  /* 0x0000000e18077220 */ /* 0x040fe20000400000 */
[----:B------:R-:W-:Y:S01]  /*8620*/  LOP3.LUT R14, R35, 0xffffe000, RZ, 0xc0, !PT ;  /* 0xffffe000230e7812 */ /* 0x000fe200078ec0ff */
[----:B------:R-:W-:Y:S01]  /*8630*/  FMUL R8, R24, R15 ;  /* 0x0000000f18087220 */ /* 0x000fe20000400000 */
[----:B------:R-:W-:Y:S01]  /*8640*/  F2FP.TF32.F32.PACK_B R19, R19 ;  /* 0x00000013ff13723e */ /* 0x000fe200024050ff */
[C---:B------:R-:W-:Y:S01]  /*8650*/  FFMA R4, R27.reuse, R2, R5 ;  /* 0x000000021b047223 */ /* 0x040fe20000000005 */
[C---:B------:R-:W-:Y:S01]  /*8660*/  FFMA R5, R27.reuse, R3, R6 ;  /* 0x000000031b057223 */ /* 0x040fe20000000006 */
[C---:B------:R-:W-:Y:S01]  /*8670*/  FFMA R6, R27.reuse, R13, R7 ;  /* 0x0000000d1b067223 */ /* 0x040fe20000000007 */
[----:B------:R-:W-:Y:S01]  /*8680*/  FFMA R7, R27, R14, R8 ;  /* 0x0000000e1b077223 */ /* 0x000fe20000000008 */
[----:B------:R1:W-:Y:S01]  /*8690*/  STS.128 [R67+0x4010], R16 ;  /* 0x0040101043007388 */ /* 0x0003e20000000c00 */
[----:B------:R-:W-:Y:S01]  /*86a0*/  LOP3.LUT R0, R36, 0xffffe000, RZ, 0xc0, !PT ;  /* 0xffffe00024007812 */ /* 0x000fe200078ec0ff */
[----:B------:R-:W-:Y:S01]  /*86b0*/  IMAD.U32 R14, RZ, RZ, UR49 ;  /* 0x00000031ff0e7e24 */ /* 0x000fe2000f8e00ff */
[----:B------:R-:W-:Y:S02]  /*86c0*/  LOP3.LUT R2, R37, 0xffffe000, RZ, 0xc0, !PT ;  /* 0xffffe00025027812 */ /* 0x000fe400078ec0ff */
        /* <DEDUP_REMOVED lines=14> */
[----:B------:R-:W-:Y:S02]  /*87b0*/  F2FP.TF32.F32.PACK_B R11, R11 ;  /* 0x0000000bff0b723e */ /* 0x000fe400024050ff */
[----:B------:R-:W-:Y:S02]  /*87c0*/  @P6 LEA R14, R14, UR48, 0x3 ;  /* 0x000000300e0e6c11 */ /* 0x000fe4000f8e18ff */
[----:B------:R-:W-:Y:S01]  /*87d0*/  LEA R0, R72, UR48, 0x3 ;  /* 0x0000003048007c11 */ /* 0x000fe2000f8e18ff */
[----:B------:R1:W-:Y:S01]  /*87e0*/  STS.128 [R70+0x4030], R8 ;  /* 0x0040300846007388 */ /* 0x0003e20000000c00 */
[----:B------:R-:W-:Y:S01]  /*87f0*/  @P6 SHF.L.U32 R2, R57, 0x1f, RZ ;  /* 0x0000001f39026819 */ /* 0x000fe200000006ff */
[----:B------:R-:W-:Y:S05]  /*8800*/  @P6 VIADD R14, R14, 0xa0 ;  /* 0x000000a00e0e6836 */ /* 0x000fea0000000000 */
[----:B------:R-:W-:Y:S01]  /*8810*/  @P6 PRMT R14, R75, 0x654, R14 ;  /* 0x000006544b0e6816 */ /* 0x000fe2000000000e */
[----:B------:R-:W-:Y:S01]  /*8820*/  @!PT LDS RZ, [RZ] ;  /* 0x00000000fffff984 */ /* 0x000fe20000000800 */
[----:B------:R-:W-:Y:S01]  /*8830*/  @!PT LDS RZ, [RZ] ;  /* 0x00000000fffff984 */ /* 0x000fe20000000800 */
[----:B------:R-:W-:Y:S01]  /*8840*/  @!PT LDS RZ, [RZ] ;  /* 0x00000000fffff984 */ /* 0x000fe20000000800 */
[----:B------:R-:W-:Y:S01]  /*8850*/  @!PT LDS RZ, [RZ] ;  /* 0x00000000fffff984 */ /* 0x000fe20000000800 */
[----:B------:R2:W-:Y:S06]  /*8860*/  MEMBAR.ALL.CTA ;  /* 0x0000000000007992 */ /* 0x0005ec0000008000 */
[----:B--2---:R-:W2:Y:S02]  /*8870*/  FENCE.VIEW.ASYNC.S ;  /* 0x00000000000073c6 */ /* 0x004ea40000000000 */
[----:B--2---:R-:W-:Y:S06]  /*8880*/  BAR.SYNC.DEFER_BLOCKING 0x1, 0x80 ;  /* 0x0042000000007b1d */ /* 0x004fec0000010000 */
[----:B------:R-:W-:Y:S05]  /*8890*/  @P0 BRA `(.L_x_112) ;  /* 0x0000000000200947 */ /* 0x000fea0003800000 */
[----:B------:R-:W2:Y:S01]  /*88a0*/  LDCU.64 UR6, c[0x0][0x348] ;  /* 0x00006900ff0677ac */ /* 0x000ea20008000a00 */
[----:B------:R-:W-:Y:S02]  /*88b0*/  UIADD3 UR40, UPT, UPT, UR48, 0x4200, URZ ;  /* 0x0000420030287890 */ /* 0x000fe4000fffe0ff */
[----:B------:R-:W-:Y:S02]  /*88c0*/  UIADD3 UR41, UPT, UPT, UR51, 0x20, URZ ;  /* 0x0000002033297890 */ /* 0x000fe4000fffe0ff */
[----:B--2---:R-:W-:Y:S04]  /*88d0*/  UIADD3 UR4, UP0, UPT, UR6, 0x680, URZ ;  /* 0x0000068006047890 */ /* 0x004fe8000ff1e0ff */
[----:B------:R-:W-:Y:S09]  /*88e0*/  UIADD3.X UR5, UPT, UPT, URZ, UR7, URZ, UP0, !UPT ;  /* 0x00000007ff057290 */ /* 0x000ff200087fe4ff */
[----:B------:R2:W-:Y:S01]  /*88f0*/  UTMASTG.4D [UR40], [UR4] ;  /* 0x00000028040073b5 */ /* 0x0005e20008018000 */
[----:B------:R0:W-:Y:S01]  /*8900*/  UTMACMDFLUSH ;  /* 0x00000000000079b7 */ /* 0x0001e20000000000 */
[----:B--2---:R-:W-:Y:S04]  /*8910*/  DEPBAR.LE SB0, 0x1 ;  /* 0x000080400000791a */ /* 0x004fe80000000000 */
.L_x_112:
[----:B------:R-:W-:Y:S05]  /*8920*/  BSYNC.RECONVERGENT B0 ;  /* 0x0000000000007941 */ /* 0x000fea0003800200 */
.L_x_111:
[----:B------:R-:W-:Y:S01]  /*8930*/  BAR.SYNC.DEFER_BLOCKING 0x1, 0x80 ;  /* 0x0042000000007b1d */ /* 0x000fe20000010000 */
[----:B------:R-:W-:Y:S04]  /*8940*/  UIADD3 UR4, UPT, UPT, UR49, 0x1, URZ ;  /* 0x0000000131047890 */ /* 0x000fe8000fffe0ff */
[----:B------:R-:W-:Y:S04]  /*8950*/  UISETP.NE.AND UP0, UPT, UR4, 0x4, UPT ;  /* 0x000000040400788c */ /* 0x000fe8000bf05270 */
[----:B------:R-:W-:Y:S01]  /*8960*/  USEL UR50, UR4, URZ, UP0 ;  /* 0x000000ff04327287 */ /* 0x000fe20008000000 */
[----:B------:R2:W-:Y:S01]  /*8970*/  @P6 SYNCS.ARRIVE.TRANS64.RED.A1T0 RZ, [R14+URZ], RZ ;  /* 0x000000ff0eff69a7 */ /* 0x0005e200081004ff */
[----:B------:R-:W-:Y:S01]  /*8980*/  BSSY B1, `(.L_x_113) ;  /* 0x0000017000017945 */ /* 0x000fe20003800000 */
[----:B------:R-:W4:Y:S02]  /*8990*/  @P6 SYNCS.PHASECHK.TRANS64.TRYWAIT P0, [R0+URZ+0x80], R2 ;  /* 0x00008002000065a7 */ /* 0x000f2400080011ff */
[----:B----4-:R-:W-:Y:S01]  /*89a0*/  @P6 SEL R73, RZ, 0x1, !P0 ;  /* 0x00000001ff496807 */ /* 0x010fe20004000000 */
[----:B--2---:R-:W-:Y:S06]  /*89b0*/  @!P6 BRA `(.L_x_114) ;  /* 0x00000000004ce947 */ /* 0x004fec0003800000 */
[----:B------:R-:W-:Y:S01]  /*89c0*/  ISETP.NE.AND P0, PT, R73, RZ, PT ;  /* 0x000000ff4900720c */ /* 0x000fe20003f05270 */
[----:B------:R-:W-:Y:S01]  /*89d0*/  BSSY B0, `(.L_x_115) ;  /* 0x000000b000007945 */ /* 0x000fe20003800000 */
[----:B------:R-:W-:Y:S11]  /*89e0*/  ISETP.NE.AND P1, PT, R74, RZ, PT ;  /* 0x000000ff4a00720c */ /* 0x000ff60003f25270 */
[----:B------:R-:W-:Y:S02]  /*89f0*/  @!UPT UIADD3 URZ, UPT, UPT, URZ, URZ, URZ ;  /* 0x000000fffffff290 */ /* 0x000fe4000fffe0ff */
[C---:B-1----:R-:W-:Y:S01]  /*8a00*/  @P1 IMAD R4, R72.reuse, 0x2000, R58 ;  /* 0x0000200048041824 */ /* 0x042fe200078e023a */
[C---:B------:R-:W-:Y:S01]  /*8a10*/  @P1 LEA R2, R72.reuse, R66, 0xd ;  /* 0x0000004248021211 */ /* 0x040fe200078e68ff */
[C---:B------:R-:W-:Y:S02]  /*8a20*/  @P1 IMAD R3, R72.reuse, 0x2000, R67 ;  /* 0x0000200048031824 */ /* 0x040fe400078e0243 */
[----:B------:R-:W-:Y:S01]  /*8a30*/  @P1 IMAD R72, R72, 0x2000, R70 ;  /* 0x0000200048481824 */ /* 0x000fe200078e0246 */
[----:B------:R-:W-:Y:S06]  /*8a40*/  @P0 BRA `(.L_x_116) ;  /* 0x00000000000c0947 */ /* 0x000fec0003800000 */
[----:B------:R-:W-:Y:S04]  /*8a50*/  SHF.L.U32 R5, R57, 0x1f, RZ ;  /* 0x0000001f39057819 */ /* 0x000fe800000006ff */
[----:B------:R-:W1:Y:S02]  /*8a60*/  SYNCS.PHASECHK.TRANS64.TRYWAIT P0, [R0+URZ+0x80], R5 ;  /* 0x00008005000075a7 */ /* 0x000e6400080011ff */
[----:B-1----:R-:W-:Y:S05]  /*8a70*/  @!P0 BRA `(.L_x_117) ;  /* 0x0000001400a88947 */ /* 0x002fea0003800000 */
.L_x_116:
[----:B------:R-:W-:Y:S05]  /*8a80*/  BSYNC B0 ;  /* 0x0000000000007941 */ /* 0x000fea0003800000 */
.L_x_115:
[----:B------:R-:W-:Y:S11]  /*8a90*/  ISETP.NE.AND P0, PT, R74, RZ, PT ;  /* 0x000000ff4a00720c */ /* 0x000ff60003f05270 */
[----:B------:R-:W-:Y:S02]  /*8aa0*/  @!UPT UIADD3 URZ, UPT, UPT, URZ, URZ, URZ ;  /* 0x000000fffffff290 */ /* 0x000fe4000fffe0ff */
[----:B------:R2:W4:Y:S04]  /*8ab0*/  @P0 LDS.128 R44, [R4] ;  /* 0x00000000042c0984 */ /* 0x0005280000000c00 */
[----:B------:R2:W1:Y:S04]  /*8ac0*/  @P0 LDS.128 R40, [R3+0x10] ;  /* 0x0000100003280984 */ /* 0x0004680000000c00 */
[----:B------:R2:W1:Y:S04]  /*8ad0*/  @P0 LDS.128 R32, [R2+0x20] ;  /* 0x0000200002200984 */ /* 0x0004680000000c00 */
[----:B------:R2:W1:Y:S02]  /*8ae0*/  @P0 LDS.128 R36, [R72+0x30] ;  /* 0x0000300048240984 */ /* 0x0004640000000c00 */
.L_x_114:
[----:B------:R-:W-:Y:S05]  /*8af0*/  BSYNC B1 ;  /* 0x0000000000017941 */ /* 0x000fea0003800000 */
.L_x_113:
        /* <DEDUP_REMOVED lines=21> */
.L_x_118:
[----:B------:R-:W-:Y:S01]  /*8c50*/  ISETP.NE.AND P0, PT, R60, RZ, PT ;  /* 0x000000ff3c00720c */ /* 0x000fe20003f05270 */
[----:B------:R-:W-:Y:S05]  /*8c60*/  WARPSYNC.ALL ;  /* 0x0000000000007948 */ /* 0x000fea0003800000 */
[----:B------:R-:W-:Y:S01]  /*8c70*/  R2UR UR4, R25 ;  /* 0x00000000190472ca */ /* 0x000fe200000e0000 */
[----:B------:R-:W1:Y:S01]  /*8c80*/  S2UR UR5, SR_CgaCtaId ;  /* 0x00000000000579c3 */ /* 0x000e620000008800 */
[----:B----4-:R-:W-:Y:S01]  /*8c90*/  LOP3.LUT R0, R44, 0xffffe000, RZ, 0xc0, !PT ;  /* 0xffffe0002c007812 */ /* 0x010fe200078ec0ff */
[----:B------:R-:W-:Y:S01]  /*8ca0*/  BSSY.RECONVERGENT B0, `(.L_x_119) ;  /* 0x000005a000007945 */ /* 0x000fe20003800200 */
[----:B--2---:R-:W-:Y:S02]  /*8cb0*/  LOP3.LUT R2, R45, 0xffffe000, RZ, 0xc0, !PT ;  /* 0xffffe0002d027812 */ /* 0x004fe400078ec0ff */
[----:B------:R-:W-:Y:S02]  /*8cc0*/  LOP3.LUT R3, R46, 0xffffe000, RZ, 0xc0, !PT ;  /* 0xffffe0002e037812 */ /* 0x000fe400078ec0ff */
[----:B------:R-:W-:Y:S02]  /*8cd0*/  LOP3.LUT R20, R47, 0xffffe000, RZ, 0xc0, !PT ;  /* 0xffffe0002f147812 */ /* 0x000fe400078ec0ff */
[----:B------:R-:W-:Y:S02]  /*8ce0*/  LOP3.LUT R21, R40, 0xffffe000, RZ, 0xc0, !PT ;  /* 0xffffe00028157812 */ /* 0x000fe400078ec0ff */
[----:B------:R-:W-:Y:S01]  /*8cf0*/  LOP3.LUT R25, R41, 0xffffe000, RZ, 0xc0, !PT ;  /* 0xffffe00029197812 */ /* 0x000fe200078ec0ff */
[----:B------:R-:W2:Y:S01]  /*8d00*/  LDTM.x16 R4, tmem[UR4+0x30] ;  /* 0x00003004000479ee */ /* 0x000ea20008240000 */
[----:B------:R-:W-:Y:S01]  /*8d10*/  R2UR UR4, R71 ;  /* 0x00000000470472ca */ /* 0x000fe200000e0000 */
[----:B------:R-:W-:Y:S01]  /*8d20*/  NOP ;  /* 0x0000000000007918 */ /* 0x000fe20000000000 */
[----:B------:R-:W-:Y:S02]  /*8d30*/  LOP3.LUT R26, R42, 0xffffe000, RZ, 0xc0, !PT ;  /* 0xffffe0002a1a7812 */ /* 0x000fe400078ec0ff */
[----:B------:R-:W-:Y:S02]  /*8d40*/  LOP3.LUT R28, R43, 0xffffe000, RZ, 0xc0, !PT ;  /* 0xffffe0002b1c7812 */ /* 0x000fe400078ec0ff */
[----:B------:R-:W-:Y:S02]  /*8d50*/  LOP3.LUT R29, R32, 0xffffe000, RZ, 0xc0, !PT ;  /* 0xffffe000201d7812 */ /* 0x000fe400078ec0ff */
[----:B------:R-:W-:Y:S02]  /*8d60*/  LOP3.LUT R30, R33, 0xffffe000, RZ, 0xc0, !PT ;  /* 0xffffe000211e7812 */ /* 0x000fe400078ec0ff */
[----:B------:R-:W-:Y:S02]  /*8d70*/  LOP3.LUT R31, R34, 0xffffe000, RZ, 0xc0, !PT ;  /* 0xffffe000221f7812 */ /* 0x000fe400078ec0ff */
[----:B------:R-:W-:Y:S01]  /*8d80*/  LOP3.LUT R32, R35, 0xffffe000, RZ, 0xc0, !PT ;  /* 0xffffe00023207812 */ /* 0x000fe200078ec0ff */
[----:B------:R-:W-:Y:S01]  /*8d90*/  UIADD3 UR4, UPT, UPT, UR4, 0xf0, URZ ;  /* 0x000000f004047890 */ /* 0x000fe2000fffe0ff */
[----:B------:R-:W-:Y:S02]  /*8da0*/  LOP3.LUT R33, R36, 0xffffe000, RZ, 0xc0, !PT ;  /* 0xffffe00024217812 */ /* 0x000fe400078ec0ff */
[----:B------:R-:W-:Y:S02]  /*8db0*/  LOP3.LUT R34, R37, 0xffffe000, RZ, 0xc0, !PT ;  /* 0xffffe00025227812 */ /* 0x000fe400078ec0ff */
[----:B------:R-:W-:Y:S02]  /*8dc0*/  LOP3.LUT R35, R38, 0xffffe000, RZ, 0xc0, !PT ;  /* 0xffffe00026237812 */ /* 0x000fe400078ec0ff */
[----:B------:R-:W-:Y:S01]  /*8dd0*/  LOP3.LUT R36, R39, 0xffffe000, RZ, 0xc0, !PT ;  /* 0xffffe00027247812 */ /* 0x000fe200078ec0ff */
[C---:B--2---:R-:W-:Y:S01]  /*8de0*/  FMUL R4, R24.reuse, R4 ;  /* 0x0000000418047220 */ /* 0x044fe20000400000 */
[C---:B------:R-:W-:Y:S01]  /*8df0*/  FMUL R5, R24.reuse, R5 ;  /* 0x0000000518057220 */ /* 0x040fe20000400000 */
[C---:B------:R-:W-:Y:S01]  /*8e00*/  FMUL R6, R24.reuse, R6 ;  /* 0x0000000618067220 */ /* 0x040fe20000400000 */
[C---:B------:R-:W-:Y:S01]  /*8e10*/  FMUL R7, R24.reuse, R7 ;  /* 0x0000000718077220 */ /* 0x040fe20000400000 */
[C---:B------:R-:W-:Y:S01]  /*8e20*/  FFMA R4, R27.reuse, R0, R4 ;  /* 0x000000001b047223 */ /* 0x040fe20000000004 */
[C---:B------:R-:W-:Y:S01]  /*8e30*/  FFMA R5, R27.reuse, R2, R5 ;  /* 0x000000021b057223 */ /* 0x040fe20000000005 */
[C---:B------:R-:W-:Y:S01]  /*8e40*/  FFMA R6, R27.reuse, R3, R6 ;  /* 0x000000031b067223 */ /* 0x040fe20000000006 */
[C---:B------:R-:W-:Y:S01]  /*8e50*/  FFMA R7, R27.reuse, R20, R7 ;  /* 0x000000141b077223 */ /* 0x040fe20000000007 */
[----:B-1----:R-:W-:Y:S01]  /*8e60*/  UPRMT UR4, UR5, 0x654, UR4 ;  /* 0x0000065405047896 */ /* 0x002fe20008000004 */
[C---:B------:R-:W-:Y:S01]  /*8e70*/  FMUL R8, R24.reuse, R8 ;  /* 0x0000000818087220 */ /* 0x040fe20000400000 */
[C---:B------:R-:W-:Y:S01]  /*8e80*/  FMUL R9, R24.reuse, R9 ;  /* 0x0000000918097220 */ /* 0x040fe20000400000 */
[C---:B------:R-:W-:Y:S01]  /*8e90*/  FMUL R10, R24.reuse, R10 ;  /* 0x0000000a180a7220 */ /* 0x040fe20000400000 */
[C---:B------:R-:W-:Y:S01]  /*8ea0*/  FMUL R11, R24.reuse, R11 ;  /* 0x0000000b180b7220 */ /* 0x040fe20000400000 */
[----:B------:R-:W-:Y:S01]  /*8eb0*/  F2FP.TF32.F32.PACK_B R4, R4 ;  /* 0x00000004ff04723e */ /* 0x000fe200024050ff */
[C---:B------:R-:W-:Y:S01]  /*8ec0*/  FFMA R8, R27.reuse, R21, R8 ;  /* 0x000000151b087223 */ /* 0x040fe20000000008 */
[----:B------:R-:W-:Y:S01]  /*8ed0*/  F2FP.TF32.F32.PACK_B R5, R5 ;  /* 0x00000005ff05723e */ /* 0x000fe200024050ff */
[C---:B------:R-:W-:Y:S01]  /*8ee0*/  FFMA R9, R27.reuse, R25, R9 ;  /* 0x000000191b097223 */ /* 0x040fe20000000009 */
[----:B------:R-:W-:Y:S01]  /*8ef0*/  F2FP.TF32.F32.PACK_B R6, R6 ;  /* 0x00000006ff06723e */ /* 0x000fe200024050ff */
[C---:B------:R-:W-:Y:S01]  /*8f00*/  FFMA R10, R27.reuse, R26, R10 ;  /* 0x0000001a1b0a7223 */ /* 0x040fe2000000000a */
[----:B------:R-:W-:Y:S01]  /*8f10*/  F2FP.TF32.F32.PACK_B R7, R7 ;  /* 0x00000007ff07723e */ /* 0x000fe200024050ff */
[C---:B------:R-:W-:Y:S01]  /*8f20*/  FFMA R11, R27.reuse, R28, R11 ;  /* 0x0000001c1b0b7223 */ /* 0x040fe2000000000b */
[C---:B------:R-:W-:Y:S01]  /*8f30*/  FMUL R12, R24.reuse, R12 ;  /* 0x0000000c180c7220 */ /* 0x040fe20000400000 */
[----:B------:R-:W-:Y:S01]  /*8f40*/  SYNCS.ARRIVE.TRANS64.RED.A1T0 RZ, [UR4], RZ ;  /* 0x000000ffffff79a7 */ /* 0x000fe20008100404 */
[----:B------:R-:W-:Y:S01]  /*8f50*/  F2FP.TF32.F32.PACK_B R8, R8 ;  /* 0x00000008ff08723e */ /* 0x000fe200024050ff */
[----:B------:R1:W-:Y:S01]  /*8f60*/  STS.128 [R58+0x6000], R4 ;  /* 0x006000043a007388 */ /* 0x0003e20000000c00 */
        /* <DEDUP_REMOVED lines=9> */
[C---:B------:R-:W-:Y:S01]  /*9000*/  FFMA R15, R27.reuse, R32, R15 ;  /* 0x000000201b0f7223 */ /* 0x040fe2000000000f */
[C---:B------:R-:W-:Y:S01]  /*9010*/  FMUL R16, R24.reuse, R16 ;  /* 0x0000001018107220 */ /* 0x040fe20000400000 */
[----:B------:R-:W-:Y:S01]  /*9020*/  F2FP.TF32.F32.PACK_B R12, R12 ;  /* 0x0000000cff0c723e */ /* 0x000fe200024050ff */
[----:B------:R1:W-:Y:S01]  /*9030*/  STS.128 [R67+0x6010], R8 ;  /* 0x0060100843007388 */ /* 0x0003e20000000c00 */
[C---:B------:R-:W-:Y:S01]  /*9040*/  FMUL R17, R24.reuse, R17 ;  /* 0x0000001118117220 */ /* 0x040fe20000400000 */
[C---:B------:R-:W-:Y:S01]  /*9050*/  FMUL R18, R24.reuse, R18 ;  /* 0x0000001218127220 */ /* 0x040fe20000400000 */
[----:B------:R-:W-:Y:S01]  /*9060*/  FMUL R19, R24, R19 ;  /* 0x0000001318137220 */ /* 0x000fe20000400000 */
[----:B------:R-:W-:Y:S01]  /*9070*/  F2FP.TF32.F32.PACK_B R13, R13 ;  /* 0x0000000dff0d723e */ /* 0x000fe200024050ff */
[C---:B------:R-:W-:Y:S01]  /*9080*/  FFMA R16, R27.reuse, R33, R16 ;  /* 0x000000211b107223 */ /* 0x040fe20000000010 */
[----:B------:R-:W-:Y:S01]  /*9090*/  F2FP.TF32.F32.PACK_B R14, R14 ;  /* 0x0000000eff0e723e */ /* 0x000fe200024050ff */
[C---:B------:R-:W-:Y:S01]  /*90a0*/  FFMA R17, R27.reuse, R34, R17 ;  /* 0x000000221b117223 */ /* 0x040fe20000000011 */
[----:B------:R-:W-:Y:S01]  /*90b0*/  F2FP.TF32.F32.PACK_B R15, R15 ;  /* 0x0000000fff0f723e */ /* 0x000fe200024050ff */
[C---:B------:R-:W-:Y:S01]  /*90c0*/  FFMA R18, R27.reuse, R35, R18 ;  /* 0x000000231b127223 */ /* 0x040fe20000000012 */
[----:B------:R-:W-:Y:S01]  /*90d0*/  FFMA R19, R27, R36, R19 ;  /* 0x000000241b137223 */ /* 0x000fe20000000013 */
[----:B------:R-:W-:Y:S02]  /*90e0*/  F2FP.TF32.F32.PACK_B R16, R16 ;  /* 0x00000010ff10723e */ /* 0x000fe400024050ff */
[----:B------:R1:W-:Y:S01]  /*90f0*/  STS.128 [R66+0x6020], R12 ;  /* 0x0060200c42007388 */ /* 0x0003e20000000c00 */
[----:B------:R-:W-:Y:S02]  /*9100*/  F2FP.TF32.F32.PACK_B R17, R17 ;  /* 0x00000011ff11723e */ /* 0x000fe400024050ff */
        /* <DEDUP_REMOVED lines=19> */
.L_x_120:
[----:B------:R-:W-:Y:S05]  /*9240*/  BSYNC.RECONVERGENT B0 ;  /* 0x0000000000007941 */ /* 0x000fea0003800200 */
.L_x_119:
[----:B------:R-:W-:Y:S01]  /*9250*/  BAR.SYNC.DEFER_BLOCKING 0x1, 0x80 ;  /* 0x0042000000007b1d */ /* 0x000fe20000010000 */
[----:B------:R-:W-:Y:S01]  /*9260*/  UISETP.NE.AND UP0, UPT, UR53, -0x4, UPT ;  /* 0xfffffffc3500788c */ /* 0x000fe2000bf05270 */
[----:B------:R-:W-:Y:S08]  /*9270*/  IADD3 R22, PT, PT, R22, 0x1, RZ ;  /* 0x0000000116167810 */ /* 0x000ff00007ffe0ff */
[----:B------:R-:W-:Y:S05]  /*9280*/  BRA.U !UP0, `(.L_x_121) ;  /* 0x0000000108247547 */ /* 0x000fea000b800000 */
[----:B------:R-:W-:Y:S01]  /*9290*/  ISETP.NE.AND P0, PT, R69, RZ, PT ;  /* 0x000000ff4500720c */ /* 0x000fe20003f05270 */
[----:B------:R-:W-:Y:S01]  /*92a0*/  IMAD.U32 R0, RZ, RZ, UR50 ;  /* 0x00000032ff007e24 */ /* 0x000fe2000f8e00ff */
[----:B------:R-:W-:Y:S04]  /*92b0*/  UIADD3 UR4, UPT, UPT, UR50, 0x1, URZ ;  /* 0x0000000132047890 */ /* 0x000fe8000fffe0ff */
[----:B------:R-:W-:Y:S04]  /*92c0*/  UISETP.NE.AND UP0, UPT, UR4, 0x4, UPT ;  /* 0x000000040400788c */ /* 0x000fe8000bf05270 */
[----:B------:R-:W-:Y:S03]  /*92d0*/  USEL UR50, UR4, URZ, UP0 ;  /* 0x000000ff04327287 */ /* 0x000fe60008000000 */
[----:B------:R-:W-:Y:S05]  /*92e0*/  @P0 LEA R0, R0, UR48, 0x3 ;  /* 0x0000003000000c11 */ /* 0x000fea000f8e18ff */
[----:B------:R-:W-:Y:S05]  /*92f0*/  @P0 VIADD R0, R0, 0xa0 ;  /* 0x000000a000000836 */ /* 0x000fea0000000000 */
[----:B------:R-:W-:Y:S04]  /*9300*/  @P0 PRMT R0, R75, 0x654, R0 ;  /* 0x000006544b000816 */ /* 0x000fe80000000000 */
[----:B------:R2:W-:Y:S03]  /*9310*/  @P0 SYNCS.ARRIVE.TRANS64.RED.A1T0 RZ, [R0+URZ], RZ ;  /* 0x000000ff00ff09a7 */ /* 0x0005e600081004ff */
.L_x_121:
[----:B------:R-:W-:Y:S01]  /*9320*/  R2UR UR5, R53 ;  /* 0x00000000350572ca */ /* 0x000fe200000e0000 */
[----:B------:R-:W-:Y:S01]  /*9330*/  UISETP.NE.AND UP0, UPT, UR62, URZ, UPT ;  /* 0x000000ff3e00728c */ /* 0x000fe2000bf05270 */
[----:B------:R-:W-:Y:S01]  /*9340*/  R2UR UR4, R54 ;  /* 0x00000000360472ca */ /* 0x000fe200000e0000 */
[----:B------:R-:W-:Y:S01]  /*9350*/  UIADD3 UR53, UPT, UPT, UR53, 0x4, URZ ;  /* 0x0000000435357890 */ /* 0x000fe2000fffe0ff */
[C---:B------:R-:W-:Y:S01]  /*9360*/  ISETP.NE.AND P0, PT, R22.reuse, 0x2, PT ;  /* 0x000000021600780c */ /* 0x040fe20003f05270 */
[----:B------:R-:W-:Y:S01]  /*9370*/  UMOV UR49, UR63 ;  /* 0x0000003f00317c82 */ /* 0x000fe20008000000 */
[----:B------:R-:W-:Y:S02]  /*9380*/  LOP3.LUT R55, R55, 0x1, RZ, 0x3c, !PT ;  /* 0x0000000137377812 */ /* 0x000fe400078e3cff */
[----:B--2---:R-:W-:Y:S02]  /*9390*/  SEL R0, RZ, 0x1, P0 ;  /* 0x00000001ff007807 */ /* 0x004fe40000000000 */
[----:B------:R-:W-:Y:S02]  /*93a0*/  SEL R22, R22, RZ, P0 ;  /* 0x000000ff16167207 */ /* 0x000fe40000000000 */
[----:B------:R-:W-:Y:S01]  /*93b0*/  LOP3.LUT R56, R56, R0, RZ, 0x3c, !PT ;  /* 0x0000000038387212 */ /* 0x000fe200078e3cff */
[----:B------:R-:W-:Y:S02]  /*93c0*/  UIADD3 UR20, UPT, UPT, UR36, UR5, URZ ;  /* 0x0000000524147290 */ /* 0x000fe4000fffe0ff */
[----:B------:R-:W-:Y:S01]  /*93d0*/  UIADD3 UR24, UPT, UPT, UR37, UR4, URZ ;  /* 0x0000000425187290 */ /* 0x000fe2000fffe0ff */
[----:B------:R-:W-:Y:S11]  /*93e0*/  BRA.U UP0, `(.L_x_122) ;  /* 0xffffffc900087547 */ /* 0x000ff6000b83ffff */
[----:B------:R-:W-:-:S13]  /*93f0*/  R2UR UR4, R65 ;  /* 0x00000000410472ca */ /* 0x000fda00000e0000 */
[----:B------:R-:W-:-:S09]  /*9400*/  UISETP.NE.AND UP0, UPT, UR4, URZ, UPT ;  /* 0x000000ff0400728c */ /* 0x000fd2000bf05270 */
[----:B------:R-:W-:Y:S05]  /*9410*/  BRA.U !UP0, `(.L_x_123) ;  /* 0x0000000108487547 */ /* 0x000fea000b800000 */
[----:B------:R-:W2:Y:S02]  /*9420*/  LDCU.64 UR4, c[0x0][0x890] ;  /* 0x00011200ff0477ac */ /* 0x000ea40008000a00 */
[----:B--2---:R-:W-:-:S04]  /*9430*/  UISETP.NE.U32.AND UP0, UPT, UR4, URZ, UPT ;  /* 0x000000ff0400728c */ /* 0x004fc8000bf05070 */
[----:B------:R-:W-:-:S09]  /*9440*/  UISETP.NE.AND.EX UP0, UPT, UR5, URZ, UPT, UP0 ;  /* 0x000000ff0500728c */ /* 0x000fd2000bf05300 */
[----:B------:R-:W-:Y:S05]  /*9450*/  BRA.U UP0, `(.L_x_124) ;  /* 0x00000001000c7547 */ /* 0x000fea000b800000 */
[----:B------:R-:W-:-:S13]  /*9460*/  FSETP.NEU.AND P0, PT, R27, RZ, PT ;  /* 0x000000ff1b00720b */ /* 0x000fda0003f0d000 */
[----:B------:R-:W-:Y:S05]  /*9470*/  @!P0 EXIT ;  /* 0x000000000000894d */ /* 0x000fea0003800000 */
[----:B------:R-:W-:Y:S05]  /*9480*/  BRA `(.L_x_123) ;  /* 0x00000000002c7947 */ /* 0x000fea0003800000 */
.L_x_124:
[----:B------:R-:W-:Y:S01]  /*9490*/  ISETP.NE.AND P0, PT, R68, RZ, PT ;  /* 0x000000ff4400720c */ /* 0x000fe20003f05270 */
[----:B------:R-:W-:-:S12]  /*94a0*/  BSSY.RECONVERGENT B0, `(.L_x_123) ;  /* 0x0000009000007945 */ /* 0x000fd80003800200 */
[----:B------:R-:W-:Y:S05]  /*94b0*/  @P0 BRA `(.L_x_125) ;  /* 0x0000000000140947 */ /* 0x000fea0003800000 */
[----:B------:R-:W2:Y:S02]  /*94c0*/  LDCU.64 UR4, c[0x0][0x888] ;  /* 0x00011100ff0477ac */ /* 0x000ea40008000a00 */
[----:B--2---:R-:W-:-:S04]  /*94d0*/  ISETP.NE.U32.AND P0, PT, RZ, UR4, PT ;  /* 0x00000004ff007c0c */ /* 0x004fc8000bf05070 */
[----:B------:R-:W-:-:S13]  /*94e0*/  ISETP.NE.AND.EX P0, PT, RZ, UR5, PT, P0 ;  /* 0x00000005ff007c0c */ /* 0x000fda000bf05300 */
[----:B------:R-:W-:Y:S05]  /*94f0*/  @!P0 EXIT ;  /* 0x000000000000894d */ /* 0x000fea0003800000 */
[----:B------:R-:W-:Y:S05]  /*9500*/  BRA `(.L_x_126) ;  /* 0x0000000000087947 */ /* 0x000fea0003800000 */
.L_x_125:
[----:B------:R-:W-:-:S13]  /*9510*/  FSETP.NEU.AND P0, PT, R27, RZ, PT ;  /* 0x000000ff1b00720b */ /* 0x000fda0003f0d000 */
[----:B------:R-:W-:Y:S05]  /*9520*/  @!P0 EXIT ;  /* 0x000000000000894d */ /* 0x000fea0003800000 */
.L_x_126:
[----:B------:R-:W-:Y:S05]  /*9530*/  BSYNC.RECONVERGENT B0 ;  /* 0x0000000000007941 */ /* 0x000fea0003800200 */
.L_x_123:
[----:B------:R-:W2:Y:S01]  /*9540*/  S2UR UR5, SR_CgaCtaId ;  /* 0x00000000000579c3 */ /* 0x000ea20000008800 */
[----:B------:R-:W-:Y:S01]  /*9550*/  ULEA UR4, UR50, UR48, 0x3 ;  /* 0x0000003032047291 */ /* 0x000fe2000f8e18ff */
[----:B------:R-:W-:-:S04]  /*9560*/  DEPBAR.LE SB0, 0x0 ;  /* 0x000080000000791a */ /* 0x000fc80000000000 */
[----:B------:R-:W-:-:S04]  /*9570*/  UIADD3 UR4, UPT, UPT, UR4, 0xa0, URZ ;  /* 0x000000a004047890 */ /* 0x000fc8000fffe0ff */
[----:B--2---:R-:W-:-:S09]  /*9580*/  UPRMT UR4, UR5, 0x654, UR4 ;  /* 0x0000065405047896 */ /* 0x004fd20008000004 */
[----:B------:R-:W-:Y:S01]  /*9590*/  SYNCS.ARRIVE.TRANS64.RED.A1T0 RZ, [UR4], RZ ;  /* 0x000000ffffff79a7 */ /* 0x000fe20008100404 */
[----:B------:R-:W-:Y:S05]  /*95a0*/  EXIT ;  /* 0x000000000000794d */ /* 0x000fea0003800000 */
.L_x_19:
[----:B------:R-:W-:Y:S07]  /*95b0*/  MOV R0, UR33 ;  /* 0x0000002100007c02 */ /* 0x000fee0008000f00 */
.L_x_127:
[----:B--2---:R2:W3:Y:S02]  /*95c0*/  SYNCS.PHASECHK.TRANS64.TRYWAIT P0, [R0+URZ+0x40], R4 ;  /* 0x00004004000075a7 */ /* 0x0044e400080011ff */
[----:B---3--:R-:W-:Y:S05]  /*95d0*/  @!P0 NANOSLEEP.SYNCS 0x989680 ;  /* 0x009896800000895d */ /* 0x008fea0003900000 */
[----:B------:R-:W3:Y:S02]  /*95e0*/  @!P0 SYNCS.PHASECHK.TRANS64 P0, [R0+URZ+0x40], R4 ;  /* 0x00004004000085a7 */ /* 0x000ee400080010ff */
[----:B---3--:R-:W-:Y:S05]  /*95f0*/  @!P0 BRA `(.L_x_127) ;  /* 0xfffffffc00f08947 */ /* 0x008fea000383ffff */
[----:B------:R-:W-:Y:S05]  /*9600*/  BRA `(.L_x_18) ;  /* 0xffffff84005c7947 */ /* 0x000fea000383ffff */
.L_x_25:
[----:B-1----:R-:W-:Y:S07]  /*9610*/  MOV R0, UR33 ;  /* 0x0000002100007c02 */ /* 0x002fee0008000f00 */
.L_x_128:
[----:B-1----:R1:W2:Y:S02]  /*9620*/  SYNCS.PHASECHK.TRANS64.TRYWAIT P0, [R0+URZ+0x40], R4 ;  /* 0x00004004000075a7 */ /* 0x0022a400080011ff */
[----:B--2---:R-:W-:Y:S05]  /*9630*/  @!P0 NANOSLEEP.SYNCS 0x989680 ;  /* 0x009896800000895d */ /* 0x004fea0003900000 */
[----:B------:R-:W2:Y:S02]  /*9640*/  @!P0 SYNCS.PHASECHK.TRANS64 P0, [R0+URZ+0x40], R4 ;  /* 0x00004004000085a7 */ /* 0x000ea400080010ff */
[----:B--2---:R-:W-:Y:S05]  /*9650*/  @!P0 BRA `(.L_x_128) ;  /* 0xfffffffc00f08947 */ /* 0x004fea000383ffff */
[----:B------:R-:W-:Y:S05]  /*9660*/  BRA `(.L_x_24) ;  /* 0xffffff8800d47947 */ /* 0x000fea000383ffff */
.L_x_29:
[----:B-1----:R-:W-:-:S07]  /*9670*/  MOV R0, UR37 ;  /* 0x0000002500007c02 */ /* 0x002fce0008000f00 */
.L_x_129:
[----:B-1----:R1:W2:Y:S02]  /*9680*/  SYNCS.PHASECHK.TRANS64.TRYWAIT P0, [R0+URZ+0xd0], R3 ;  /* 0x0000d003000075a7 */ /* 0x0022a400080011ff */
[----:B--2---:R-:W-:Y:S05]  /*9690*/  @!P0 NANOSLEEP.SYNCS 0x989680 ;  /* 0x009896800000895d */ /* 0x004fea0003900000 */
[----:B------:R-:W2:Y:S02]  /*96a0*/  @!P0 SYNCS.PHASECHK.TRANS64 P0, [R0+URZ+0xd0], R3 ;  /* 0x0000d003000085a7 */ /* 0x000ea400080010ff */
[----:B--2---:R-:W-:Y:S05]  /*96b0*/  @!P0 BRA `(.L_x_129) ;  /* 0xfffffffc00f08947 */ /* 0x004fea000383ffff */
[----:B------:R-:W-:Y:S05]  /*96c0*/  BRA `(.L_x_130) ;  /* 0xffffff8c00dc7947 */ /* 0x000fea000383ffff */
.L_x_33:
[----:B------:R-:W-:-:S07]  /*96d0*/  MOV R0, UR4 ;  /* 0x0000000400007c02 */ /* 0x000fce0008000f00 */
.L_x_131:
[----:B-1----:R1:W2:Y:S02]  /*96e0*/  SYNCS.PHASECHK.TRANS64.TRYWAIT P0, [R0+URZ], R2 ;  /* 0x00000002000075a7 */ /* 0x0022a400080011ff */
[----:B--2---:R-:W-:Y:S05]  /*96f0*/  @!P0 NANOSLEEP.SYNCS 0x989680 ;  /* 0x009896800000895d */ /* 0x004fea0003900000 */
[----:B------:R-:W2:Y:S02]  /*9700*/  @!P0 SYNCS.PHASECHK.TRANS64 P0, [R0+URZ], R2 ;  /* 0x00000002000085a7 */ /* 0x000ea400080010ff */
[----:B--2---:R-:W-:Y:S05]  /*9710*/  @!P0 BRA `(.L_x_131) ;  /* 0xfffffffc00f08947 */ /* 0x004fea000383ffff */
[----:B------:R-:W-:Y:S05]  /*9720*/  BRA `(.L_x_132) ;  /* 0xffffff9400707947 */ /* 0x000fea000383ffff */
.L_x_34:
[----:B------:R-:W-:-:S07]  /*9730*/  MOV R0, UR5 ;  /* 0x0000000500007c02 */ /* 0x000fce0008000f00 */
.L_x_133:
[----:B-1----:R1:W2:Y:S02]  /*9740*/  SYNCS.PHASECHK.TRANS64.TRYWAIT P0, [R0+URZ], R2 ;  /* 0x00000002000075a7 */ /* 0x0022a400080011ff */
[----:B--2---:R-:W-:Y:S05]  /*9750*/  @!P0 NANOSLEEP.SYNCS 0x989680 ;  /* 0x009896800000895d */ /* 0x004fea0003900000 */
[----:B------:R-:W2:Y:S02]  /*9760*/  @!P0 SYNCS.PHASECHK.TRANS64 P0, [R0+URZ], R2 ;  /* 0x00000002000085a7 */ /* 0x000ea400080010ff */
[----:B--2---:R-:W-:Y:S05]  /*9770*/  @!P0 BRA `(.L_x_133) ;  /* 0xfffffffc00f08947 */ /* 0x004fea000383ffff */
[----:B------:R-:W-:Y:S05]  /*9780*/  BRA `(.L_x_134) ;  /* 0xffffff9400807947 */ /* 0x000fea000383ffff */
.L_x_35:
[----:B------:R-:W-:-:S07]  /*9790*/  MOV R0, UR5 ;  /* 0x0000000500007c02 */ /* 0x000fce0008000f00 */
.L_x_135:
[----:B-1----:R1:W2:Y:S02]  /*97a0*/  SYNCS.PHASECHK.TRANS64.TRYWAIT P0, [R0+URZ], R2 ;  /* 0x00000002000075a7 */ /* 0x0022a400080011ff */
[----:B--2---:R-:W-:Y:S05]  /*97b0*/  @!P0 NANOSLEEP.SYNCS 0x989680 ;  /* 0x009896800000895d */ /* 0x004fea0003900000 */
[----:B------:R-:W2:Y:S02]  /*97c0*/  @!P0 SYNCS.PHASECHK.TRANS64 P0, [R0+URZ], R2 ;  /* 0x00000002000085a7 */ /* 0x000ea400080010ff */
[----:B--2---:R-:W-:Y:S05]  /*97d0*/  @!P0 BRA `(.L_x_135) ;  /* 0xfffffffc00f08947 */ /* 0x004fea000383ffff */
[----:B------:R-:W-:Y:S05]  /*97e0*/  BRA `(.L_x_136) ;  /* 0xffffff9400907947 */ /* 0x000fea000383ffff */
.L_x_36:
[----:B------:R-:W-:-:S07]  /*97f0*/  MOV R0, UR5 ;  /* 0x0000000500007c02 */ /* 0x000fce0008000f00 */
.L_x_137:
[----:B-1----:R1:W2:Y:S02]  /*9800*/  SYNCS.PHASECHK.TRANS64.TRYWAIT P0, [R0+URZ], R2 ;  /* 0x00000002000075a7 */ /* 0x0022a400080011ff */
[----:B--2---:R-:W-:Y:S05]  /*9810*/  @!P0 NANOSLEEP.SYNCS 0x989680 ;  /* 0x009896800000895d */ /* 0x004fea0003900000 */
[----:B------:R-:W2:Y:S02]  /*9820*/  @!P0 SYNCS.PHASECHK.TRANS64 P0, [R0+URZ], R2 ;  /* 0x00000002000085a7 */ /* 0x000ea400080010ff */
[----:B--2---:R-:W-:Y:S05]  /*9830*/  @!P0 BRA `(.L_x_137) ;  /* 0xfffffffc00f08947 */ /* 0x004fea000383ffff */
[----:B------:R-:W-:Y:S05]  /*9840*/  BRA `(.L_x_138) ;  /* 0xffffff9400a07947 */ /* 0x000fea000383ffff */
.L_x_37:
[----:B------:R-:W-:-:S07]  /*9850*/  MOV R0, UR5 ;  /* 0x0000000500007c02 */ /* 0x000fce0008000f00 */
.L_x_139:
[----:B-1----:R1:W2:Y:S02]  /*9860*/  SYNCS.PHASECHK.TRANS64.TRYWAIT P0, [R0+URZ], R2 ;  /* 0x00000002000075a7 */ /* 0x0022a400080011ff */
[----:B--2---:R-:W-:Y:S05]  /*9870*/  @!P0 NANOSLEEP.SYNCS 0x989680 ;  /* 0x009896800000895d */ /* 0x004fea0003900000 */
[----:B------:R-:W2:Y:S02]  /*9880*/  @!P0 SYNCS.PHASECHK.TRANS64 P0, [R0+URZ], R2 ;  /* 0x00000002000085a7 */ /* 0x000ea400080010ff */
[----:B--2---:R-:W-:Y:S05]  /*9890*/  @!P0 BRA `(.L_x_139) ;  /* 0xfffffffc00f08947 */ /* 0x004fea000383ffff */
[----:B------:R-:W-:Y:S05]  /*98a0*/  BRA `(.L_x_140) ;  /* 0xffffff9400b07947 */ /* 0x000fea000383ffff */
.L_x_38:
[----:B------:R-:W-:-:S07]  /*98b0*/  MOV R0, UR5 ;  /* 0x0000000500007c02 */ /* 0x000fce0008000f00 */
.L_x_141:
[----:B-1----:R1:W2:Y:S02]  /*98c0*/  SYNCS.PHASECHK.TRANS64.TRYWAIT P0, [R0+URZ], R2 ;  /* 0x00000002000075a7 */ /* 0x0022a400080011ff */
[----:B--2---:R-:W-:Y:S05]  /*98d0*/  @!P0 NANOSLEEP.SYNCS 0x989680 ;  /* 0x009896800000895d */ /* 0x004fea0003900000 */
[----:B------:R-:W2:Y:S02]  /*98e0*/  @!P0 SYNCS.PHASECHK.TRANS64 P0, [R0+URZ], R2 ;  /* 0x00000002000085a7 */ /* 0x000ea400080010ff */
[----:B--2---:R-:W-:Y:S05]  /*98f0*/  @!P0 BRA `(.L_x_141) ;  /* 0xfffffffc00f08947 */ /* 0x004fea000383ffff */
[----:B------:R-:W-:Y:S05]  /*9900*/  BRA `(.L_x_142) ;  /* 0xffffff9400c07947 */ /* 0x000fea000383ffff */
.L_x_39:
[----:B------:R-:W-:-:S07]  /*9910*/  MOV R0, UR5 ;  /* 0x0000000500007c02 */ /* 0x000fce0008000f00 */
.L_x_143:
[----:B-1----:R1:W2:Y:S02]  /*9920*/  SYNCS.PHASECHK.TRANS64.TRYWAIT P0, [R0+URZ], R2 ;  /* 0x00000002000075a7 */ /* 0x0022a400080011ff */
[----:B--2---:R-:W-:Y:S05]  /*9930*/  @!P0 NANOSLEEP.SYNCS 0x989680 ;  /* 0x009896800000895d */ /* 0x004fea0003900000 */
[----:B------:R-:W2:Y:S02]  /*9940*/  @!P0 SYNCS.PHASECHK.TRANS64 P0, [R0+URZ], R2 ;  /* 0x00000002000085a7 */ /* 0x000ea400080010ff */
[----:B--2---:R-:W-:Y:S05]  /*9950*/  @!P0 BRA `(.L_x_143) ;  /* 0xfffffffc00f08947 */ /* 0x004fea000383ffff */
[----:B------:R-:W-:Y:S05]  /*9960*/  BRA `(.L_x_144) ;  /* 0xffffff9400d07947 */ /* 0x000fea000383ffff */
.L_x_42:
[----:B------:R-:W-:-:S07]  /*9970*/  MOV R4, UR4 ;  /* 0x0000000400047c02 */ /* 0x000fce0008000f00 */
.L_x_145:
[----:B--2---:R2:W3:Y:S02]  /*9980*/  SYNCS.PHASECHK.TRANS64.TRYWAIT P1, [R4+URZ+0xd8], R6 ;  /* 0x0000d806040075a7 */ /* 0x0044e400080211ff */
[----:B---3--:R-:W-:Y:S05]  /*9990*/  @!P1 NANOSLEEP.SYNCS 0x989680 ;  /* 0x009896800000995d */ /* 0x008fea0003900000 */
[----:B------:R-:W3:Y:S02]  /*99a0*/  @!P1 SYNCS.PHASECHK.TRANS64 P1, [R4+URZ+0xd8], R6 ;  /* 0x0000d806040095a7 */ /* 0x000ee400080210ff */
[----:B---3--:R-:W-:Y:S05]  /*99b0*/  @!P1 BRA `(.L_x_145) ;  /* 0xfffffffc00f09947 */ /* 0x008fea000383ffff */
[----:B------:R-:W-:Y:S05]  /*99c0*/  BRA `(.L_x_146) ;  /* 0xffffff9800407947 */ /* 0x000fea000383ffff */
.L_x_43:
[----:B--2---:R-:W-:-:S07]  /*99d0*/  MOV R4, UR4 ;  /* 0x0000000400047c02 */ /* 0x004fce0008000f00 */
.L_x_147:
[----:B--2---:R2:W3:Y:S02]  /*99e0*/  SYNCS.PHASECHK.TRANS64.TRYWAIT P1, [R4+URZ+0xd0], R5 ;  /* 0x0000d005040075a7 */ /* 0x0044e400080211ff */
[----:B---3--:R-:W-:Y:S05]  /*99f0*/  @!P1 NANOSLEEP.SYNCS 0x989680 ;  /* 0x009896800000995d */ /* 0x008fea0003900000 */
[----:B------:R-:W3:Y:S02]  /*9a00*/  @!P1 SYNCS.PHASECHK.TRANS64 P1, [R4+URZ+0xd0], R5 ;  /* 0x0000d005040095a7 */ /* 0x000ee400080210ff */
[----:B---3--:R-:W-:Y:S05]  /*9a10*/  @!P1 BRA `(.L_x_147) ;  /* 0xfffffffc00f09947 */ /* 0x008fea000383ffff */
[----:B------:R-:W-:Y:S05]  /*9a20*/  BRA `(.L_x_148) ;  /* 0xffffff9800487947 */ /* 0x000fea000383ffff */
.L_x_51:
[----:B------:R-:W-:-:S07]  /*9a30*/  MOV R0, UR21 ;  /* 0x0000001500007c02 */ /* 0x000fce0008000f00 */
.L_x_149:
[----:B-1----:R1:W2:Y:S02]  /*9a40*/  SYNCS.PHASECHK.TRANS64.TRYWAIT P0, [R0+URZ+0xd0], R4 ;  /* 0x0000d004000075a7 */ /* 0x0022a400080011ff */
[----:B--2---:R-:W-:Y:S05]  /*9a50*/  @!P0 NANOSLEEP.SYNCS 0x989680 ;  /* 0x009896800000895d */ /* 0x004fea0003900000 */
[----:B------:R-:W2:Y:S02]  /*9a60*/  @!P0 SYNCS.PHASECHK.TRANS64 P0, [R0+URZ+0xd0], R4 ;  /* 0x0000d004000085a7 */ /* 0x000ea400080010ff */
[----:B--2---:R-:W-:Y:S05]  /*9a70*/  @!P0 BRA `(.L_x_149) ;  /* 0xfffffffc00f08947 */ /* 0x004fea000383ffff */
[----:B------:R-:W-:Y:S05]  /*9a80*/  BRA `(.L_x_150) ;  /* 0xffffff9c00d07947 */ /* 0x000fea000383ffff */
.L_x_52:
[----:B------:R-:W-:-:S07]  /*9a90*/  MOV R4, UR25 ;  /* 0x0000001900047c02 */ /* 0x000fce0008000f00 */
.L_x_151:
[----:B-1----:R1:W2:Y:S02]  /*9aa0*/  SYNCS.PHASECHK.TRANS64.TRYWAIT P0, [R4+URZ+0xf0], R0 ;  /* 0x0000f000040075a7 */ /* 0x0022a400080011ff */
[----:B--2---:R-:W-:Y:S05]  /*9ab0*/  @!P0 NANOSLEEP.SYNCS 0x989680 ;  /* 0x009896800000895d */ /* 0x004fea0003900000 */
[----:B------:R-:W2:Y:S02]  /*9ac0*/  @!P0 SYNCS.PHASECHK.TRANS64 P0, [R4+URZ+0xf0], R0 ;  /* 0x0000f000040085a7 */ /* 0x000ea400080010ff */
[----:B--2---:R-:W-:Y:S05]  /*9ad0*/  @!P0 BRA `(.L_x_151) ;  /* 0xfffffffc00f08947 */ /* 0x004fea000383ffff */
[----:B------:R-:W-:Y:S05]  /*9ae0*/  BRA `(.L_x_152) ;  /* 0xffffff9c00ec7947 */ /* 0x000fea000383ffff */
.L_x_55:
[----:B-1----:R-:W-:Y:S07]  /*9af0*/  MOV R0, UR17 ;  /* 0x0000001100007c02 */ /* 0x002fee0008000f00 */
.L_x_153:
[----:B-1----:R1:W2:Y:S02]  /*9b00*/  SYNCS.PHASECHK.TRANS64.TRYWAIT P0, [R0+URZ], R5 ;  /* 0x00000005000075a7 */ /* 0x0022a400080011ff */
[----:B--2---:R-:W-:Y:S05]  /*9b10*/  @!P0 NANOSLEEP.SYNCS 0x989680 ;  /* 0x009896800000895d */ /* 0x004fea0003900000 */
[----:B------:R-:W2:Y:S02]  /*9b20*/  @!P0 SYNCS.PHASECHK.TRANS64 P0, [R0+URZ], R5 ;  /* 0x00000005000085a7 */ /* 0x000ea400080010ff */
[----:B--2---:R-:W-:Y:S05]  /*9b30*/  @!P0 BRA `(.L_x_153) ;  /* 0xfffffffc00f08947 */ /* 0x004fea000383ffff */
[----:B------:R-:W-:Y:S05]  /*9b40*/  BRA `(.L_x_54) ;  /* 0xffffffa0001c7947 */ /* 0x000fea000383ffff */
.L_x_58:
[----:B------:R-:W-:-:S07]  /*9b50*/  MOV R0, UR4 ;  /* 0x0000000400007c02 */ /* 0x000fce0008000f00 */
.L_x_154:
[----:B-1----:R1:W3:Y:S02]  /*9b60*/  SYNCS.PHASECHK.TRANS64.TRYWAIT P0, [R0+URZ], R2 ;  /* 0x00000002000075a7 */ /* 0x0022e400080011ff */
[----:B---3--:R-:W-:Y:S05]  /*9b70*/  @!P0 NANOSLEEP.SYNCS 0x989680 ;  /* 0x009896800000895d */ /* 0x008fea0003900000 */
[----:B------:R-:W3:Y:S02]  /*9b80*/  @!P0 SYNCS.PHASECHK.TRANS64 P0, [R0+URZ], R2 ;  /* 0x00000002000085a7 */ /* 0x000ee400080010ff */
[----:B---3--:R-:W-:Y:S05]  /*9b90*/  @!P0 BRA `(.L_x_154) ;  /* 0xfffffffc00f08947 */ /* 0x008fea000383ffff */
[----:B------:R-:W-:Y:S05]  /*9ba0*/  BRA `(.L_x_155) ;  /* 0xffffffa4000c7947 */ /* 0x000fea000383ffff */
.L_x_59:
[----:B------:R-:W-:-:S07]  /*9bb0*/  MOV R0, UR4 ;  /* 0x0000000400007c02 */ /* 0x000fce0008000f00 */
.L_x_156:
[----:B-1----:R1:W2:Y:S02]  /*9bc0*/  SYNCS.PHASECHK.TRANS64.TRYWAIT P0, [R0+URZ], R2 ;  /* 0x00000002000075a7 */ /* 0x0022a400080011ff */
[----:B--2---:R-:W-:Y:S05]  /*9bd0*/  @!P0 NANOSLEEP.SYNCS 0x989680 ;  /* 0x009896800000895d */ /* 0x004fea0003900000 */
[----:B------:R-:W2:Y:S02]  /*9be0*/  @!P0 SYNCS.PHASECHK.TRANS64 P0, [R0+URZ], R2 ;  /* 0x00000002000085a7 */ /* 0x000ea400080010ff */
[----:B--2---:R-:W-:Y:S05]  /*9bf0*/  @!P0 BRA `(.L_x_156) ;  /* 0xfffffffc00f08947 */ /* 0x004fea000383ffff */
[----:B------:R-:W-:Y:S05]  /*9c00*/  BRA `(.L_x_157) ;  /* 0xffffffa400187947 */ /* 0x000fea000383ffff */
.L_x_64:
[----:B------:R-:W-:Y:S07]  /*9c10*/  MOV R0, UR31 ;  /* 0x0000001f00007c02 */ /* 0x000fee0008000f00 */
.L_x_158:
[----:B-1----:R1:W2:Y:S02]  /*9c20*/  SYNCS.PHASECHK.TRANS64.TRYWAIT P0, [R0+URZ+0xd0], R3 ;  /* 0x0000d003000075a7 */ /* 0x0022a400080011ff */
[----:B--2---:R-:W-:Y:S05]  /*9c30*/  @!P0 NANOSLEEP.SYNCS 0x989680 ;  /* 0x009896800000895d */ /* 0x004fea0003900000 */
[----:B------:R-:W2:Y:S02]  /*9c40*/  @!P0 SYNCS.PHASECHK.TRANS64 P0, [R0+URZ+0xd0], R3 ;  /* 0x0000d003000085a7 */ /* 0x000ea400080010ff */
[----:B--2---:R-:W-:Y:S05]  /*9c50*/  @!P0 BRA `(.L_x_158) ;  /* 0xfffffffc00f08947 */ /* 0x004fea000383ffff */
[----:B------:R-:W-:Y:S05]  /*9c60*/  BRA `(.L_x_159) ;  /* 0xffffffa800c07947 */ /* 0x000fea000383ffff */
.L_x_67:
[----:B------:R-:W-:Y:S07]  /*9c70*/  MOV R3, UR31 ;  /* 0x0000001f00037c02 */ /* 0x000fee0008000f00 */
.L_x_160:
[----:B-1----:R1:W2:Y:S02]  /*9c80*/  SYNCS.PHASECHK.TRANS64.TRYWAIT P1, [R3+URZ+0xc8], R8 ;  /* 0x0000c808030075a7 */ /* 0x0022a400080211ff */
[----:B--2---:R-:W-:Y:S05]  /*9c90*/  @!P1 NANOSLEEP.SYNCS 0x989680 ;  /* 0x009896800000995d */ /* 0x004fea0003900000 */
[----:B------:R-:W2:Y:S02]  /*9ca0*/  @!P1 SYNCS.PHASECHK.TRANS64 P1, [R3+URZ+0xc8], R8 ;  /* 0x0000c808030095a7 */ /* 0x000ea400080210ff */
[----:B--2---:R-:W-:Y:S05]  /*9cb0*/  @!P1 BRA `(.L_x_160) ;  /* 0xfffffffc00f09947 */ /* 0x004fea000383ffff */
[----:B------:R-:W-:Y:S05]  /*9cc0*/  BRA `(.L_x_66) ;  /* 0xffffffb000187947 */ /* 0x000fea000383ffff */
.L_x_70:
[----:B------:R-:W-:Y:S07]  /*9cd0*/  MOV R0, UR31 ;  /* 0x0000001f00007c02 */ /* 0x000fee0008000f00 */
.L_x_161:
[----:B-1----:R1:W2:Y:S02]  /*9ce0*/  SYNCS.PHASECHK.TRANS64.TRYWAIT P1, [R0+URZ+0xa0], R8 ;  /* 0x0000a008000075a7 */ /* 0x0022a400080211ff */
[----:B--2---:R-:W-:Y:S05]  /*9cf0*/  @!P1 NANOSLEEP.SYNCS 0x989680 ;  /* 0x009896800000995d */ /* 0x004fea0003900000 */
[----:B------:R-:W2:Y:S02]  /*9d00*/  @!P1 SYNCS.PHASECHK.TRANS64 P1, [R0+URZ+0xa0], R8 ;  /* 0x0000a008000095a7 */ /* 0x000ea400080210ff */
[----:B--2---:R-:W-:Y:S05]  /*9d10*/  @!P1 BRA `(.L_x_161) ;  /* 0xfffffffc00f09947 */ /* 0x004fea000383ffff */
[----:B------:R-:W-:Y:S05]  /*9d20*/  BRA `(.L_x_162) ;  /* 0xffffffb400387947 */ /* 0x000fea000383ffff */
.L_x_71:
[----:B------:R-:W-:Y:S07]  /*9d30*/  MOV R0, UR31 ;  /* 0x0000001f00007c02 */ /* 0x000fee0008000f00 */
.L_x_163:
[----:B-1----:R1:W2:Y:S02]  /*9d40*/  SYNCS.PHASECHK.TRANS64.TRYWAIT P1, [R0+URZ+0xa8], R8 ;  /* 0x0000a808000075a7 */ /* 0x0022a400080211ff */
[----:B--2---:R-:W-:Y:S05]  /*9d50*/  @!P1 NANOSLEEP.SYNCS 0x989680 ;  /* 0x009896800000995d */ /* 0x004fea0003900000 */
[----:B------:R-:W2:Y:S02]  /*9d60*/  @!P1 SYNCS.PHASECHK.TRANS64 P1, [R0+URZ+0xa8], R8 ;  /* 0x0000a808000095a7 */ /* 0x000ea400080210ff */
[----:B--2---:R-:W-:Y:S05]  /*9d70*/  @!P1 BRA `(.L_x_163) ;  /* 0xfffffffc00f09947 */ /* 0x004fea000383ffff */
[----:B------:R-:W-:Y:S05]  /*9d80*/  BRA `(.L_x_164) ;  /* 0xffffffb400707947 */ /* 0x000fea000383ffff */
.L_x_72:
[----:B------:R-:W-:Y:S07]  /*9d90*/  MOV R0, UR31 ;  /* 0x0000001f00007c02 */ /* 0x000fee0008000f00 */
.L_x_165:
[----:B-1----:R1:W2:Y:S02]  /*9da0*/  SYNCS.PHASECHK.TRANS64.TRYWAIT P1, [R0+URZ+0xb0], R8 ;  /* 0x0000b008000075a7 */ /* 0x0022a400080211ff */
[----:B--2---:R-:W-:Y:S05]  /*9db0*/  @!P1 NANOSLEEP.SYNCS 0x989680 ;  /* 0x009896800000995d */ /* 0x004fea0003900000 */
[----:B------:R-:W2:Y:S02]  /*9dc0*/  @!P1 SYNCS.PHASECHK.TRANS64 P1, [R0+URZ+0xb0], R8 ;  /* 0x0000b008000095a7 */ /* 0x000ea400080210ff */
[----:B--2---:R-:W-:Y:S05]  /*9dd0*/  @!P1 BRA `(.L_x_165) ;  /* 0xfffffffc00f09947 */ /* 0x004fea000383ffff */
[----:B------:R-:W-:Y:S05]  /*9de0*/  BRA `(.L_x_166) ;  /* 0xffffffb400b87947 */ /* 0x000fea000383ffff */
.L_x_73:
[----:B------:R-:W-:Y:S07]  /*9df0*/  MOV R0, UR31 ;  /* 0x0000001f00007c02 */ /* 0x000fee0008000f00 */
.L_x_167:
[----:B-1----:R1:W2:Y:S02]  /*9e00*/  SYNCS.PHASECHK.TRANS64.TRYWAIT P0, [R0+URZ+0xb8], R8 ;  /* 0x0000b808000075a7 */ /* 0x0022a400080011ff */
[----:B--2---:R-:W-:Y:S05]  /*9e10*/  @!P0 NANOSLEEP.SYNCS 0x989680 ;  /* 0x009896800000895d */ /* 0x004fea0003900000 */
[----:B------:R-:W2:Y:S02]  /*9e20*/  @!P0 SYNCS.PHASECHK.TRANS64 P0, [R0+URZ+0xb8], R8 ;  /* 0x0000b808000085a7 */ /* 0x000ea400080010ff */
[----:B--2---:R-:W-:Y:S05]  /*9e30*/  @!P0 BRA `(.L_x_167) ;  /* 0xfffffffc00f08947 */ /* 0x004fea000383ffff */
[----:B------:R-:W-:Y:S05]  /*9e40*/  BRA `(.L_x_168) ;  /* 0xffffffb800087947 */ /* 0x000fea000383ffff */
.L_x_75:
[----:B------:R-:W-:-:S07]  /*9e50*/  MOV R0, UR31 ;  /* 0x0000001f00007c02 */ /* 0x000fce0008000f00 */
.L_x_169:
[----:B-1----:R1:W2:Y:S02]  /*9e60*/  SYNCS.PHASECHK.TRANS64.TRYWAIT P0, [R0+URZ+0xa0], R2 ;  /* 0x0000a002000075a7 */ /* 0x0022a400080011ff */
[----:B--2---:R-:W-:Y:S05]  /*9e70*/  @!P0 NANOSLEEP.SYNCS 0x989680 ;  /* 0x009896800000895d */ /* 0x004fea0003900000 */
[----:B------:R-:W2:Y:S02]  /*9e80*/  @!P0 SYNCS.PHASECHK.TRANS64 P0, [R0+URZ+0xa0], R2 ;  /* 0x0000a002000085a7 */ /* 0x000ea400080010ff */
[----:B--2---:R-:W-:Y:S05]  /*9e90*/  @!P0 BRA `(.L_x_169) ;  /* 0xfffffffc00f08947 */ /* 0x004fea000383ffff */
[----:B------:R-:W-:Y:S05]  /*9ea0*/  BRA `(.L_x_170) ;  /* 0xffffffb8006c7947 */ /* 0x000fea000383ffff */
.L_x_76:
[----:B-1----:R-:W-:-:S07]  /*9eb0*/  MOV R0, UR31 ;  /* 0x0000001f00007c02 */ /* 0x002fce0008000f00 */
.L_x_171:
[----:B-1----:R1:W2:Y:S02]  /*9ec0*/  SYNCS.PHASECHK.TRANS64.TRYWAIT P0, [R0+URZ+0xa8], R2 ;  /* 0x0000a802000075a7 */ /* 0x0022a400080011ff */
[----:B--2---:R-:W-:Y:S05]  /*9ed0*/  @!P0 NANOSLEEP.SYNCS 0x989680 ;  /* 0x009896800000895d */ /* 0x004fea0003900000 */
[----:B------:R-:W2:Y:S02]  /*9ee0*/  @!P0 SYNCS.PHASECHK.TRANS64 P0, [R0+URZ+0xa8], R2 ;  /* 0x0000a802000085a7 */ /* 0x000ea400080010ff */
[----:B--2---:R-:W-:Y:S05]  /*9ef0*/  @!P0 BRA `(.L_x_171) ;  /* 0xfffffffc00f08947 */ /* 0x004fea000383ffff */
[----:B------:R-:W-:Y:S05]  /*9f00*/  BRA `(.L_x_172) ;  /* 0xffffffb8005c7947 */ /* 0x000fea000383ffff */
.L_x_77:
[----:B-1----:R-:W-:-:S07]  /*9f10*/  MOV R0, UR31 ;  /* 0x0000001f00007c02 */ /* 0x002fce0008000f00 */
.L_x_173:
[----:B-1----:R1:W2:Y:S02]  /*9f20*/  SYNCS.PHASECHK.TRANS64.TRYWAIT P0, [R0+URZ+0xb0], R2 ;  /* 0x0000b002000075a7 */ /* 0x0022a400080011ff */
[----:B--2---:R-:W-:Y:S05]  /*9f30*/  @!P0 NANOSLEEP.SYNCS 0x989680 ;  /* 0x009896800000895d */ /* 0x004fea0003900000 */
[----:B------:R-:W2:Y:S02]  /*9f40*/  @!P0 SYNCS.PHASECHK.TRANS64 P0, [R0+URZ+0xb0], R2 ;  /* 0x0000b002000085a7 */ /* 0x000ea400080010ff */
[----:B--2---:R-:W-:Y:S05]  /*9f50*/  @!P0 BRA `(.L_x_173) ;  /* 0xfffffffc00f08947 */ /* 0x004fea000383ffff */
[----:B------:R-:W-:Y:S05]  /*9f60*/  BRA `(.L_x_174) ;  /* 0xffffffb8004c7947 */ /* 0x000fea000383ffff */
.L_x_79:
[----:B------:R-:W-:Y:S07]  /*9f70*/  MOV R0, UR48 ;  /* 0x0000003000007c02 */ /* 0x000fee0008000f00 */
.L_x_175:
[----:B-1----:R1:W2:Y:S02]  /*9f80*/  SYNCS.PHASECHK.TRANS64.TRYWAIT P0, [R0+URZ+0xd0], R2 ;  /* 0x0000d002000075a7 */ /* 0x0022a400080011ff */
[----:B--2---:R-:W-:Y:S05]  /*9f90*/  @!P0 NANOSLEEP.SYNCS 0x989680 ;  /* 0x009896800000895d */ /* 0x004fea0003900000 */
[----:B------:R-:W2:Y:S02]  /*9fa0*/  @!P0 SYNCS.PHASECHK.TRANS64 P0, [R0+URZ+0xd0], R2 ;  /* 0x0000d002000085a7 */ /* 0x000ea400080010ff */
[----:B--2---:R-:W-:Y:S05]  /*9fb0*/  @!P0 BRA `(.L_x_175) ;  /* 0xfffffffc00f08947 */ /* 0x004fea000383ffff */
[----:B------:R-:W-:Y:S05]  /*9fc0*/  BRA `(.L_x_176) ;  /* 0xffffffbc001c7947 */ /* 0x000fea000383ffff */
.L_x_90:
[----:B-1----:R-:W-:Y:S04]  /*9fd0*/  MOV R2, UR48 ;  /* 0x0000003000027c02 */ /* 0x002fe80008000f00 */
[----:B------:R1:W3:Y:S03]  /*9fe0*/  SYNCS.PHASECHK.TRANS64.TRYWAIT P1, [R2+URZ+0x80], R3 ;  /* 0x00008003020075a7 */ /* 0x0002e600080211ff */
[----:B---3--:R-:W-:Y:S05]  /*9ff0*/  @!P1 NANOSLEEP.SYNCS 0x989680 ;  /* 0x009896800000995d */ /* 0x008fea0003900000 */
[----:B------:R-:W3:Y:S02]  /*a000*/  @!P1 SYNCS.PHASECHK.TRANS64 P1, [R2+URZ+0x80], R3 ;  /* 0x00008003020095a7 */ /* 0x000ee400080210ff */
[----:B---3--:R-:W-:Y:S05]  /*a010*/  @!P1 BRA `(.L_x_90) ;  /* 0xfffffffc00ec9947 */ /* 0x008fea000383ffff */
[----:B------:R-:W-:Y:S05]  /*a020*/  BRA `(.L_x_89) ;  /* 0xffffffcc008c7947 */ /* 0x000fea000383ffff */
.L_x_92:
[----:B-1----:R1:W4:Y:S02]  /*a030*/  SYNCS.PHASECHK.TRANS64.TRYWAIT P0, [R71+URZ+0xe0], R0 ;  /* 0x0000e000470075a7 */ /* 0x00232400080011ff */
[----:B----4-:R-:W-:Y:S05]  /*a040*/  @!P0 NANOSLEEP.SYNCS 0x989680 ;  /* 0x009896800000895d */ /* 0x010fea0003900000 */
[----:B------:R-:W4:Y:S02]  /*a050*/  @!P0 SYNCS.PHASECHK.TRANS64 P0, [R71+URZ+0xe0], R0 ;  /* 0x0000e000470085a7 */ /* 0x000f2400080010ff */
[----:B----4-:R-:W-:Y:S05]  /*a060*/  @!P0 BRA `(.L_x_92) ;  /* 0xfffffffc00f08947 */ /* 0x010fea000383ffff */
[----:B------:R-:W-:Y:S05]  /*a070*/  BRA `(.L_x_91) ;  /* 0xffffffcc00b47947 */ /* 0x000fea000383ffff */
.L_x_101:
[----:B-1----:R1:W2:Y:S02]  /*a080*/  SYNCS.PHASECHK.TRANS64.TRYWAIT P0, [R2+URZ+0x80], R0 ;  /* 0x00008000020075a7 */ /* 0x0022a400080011ff */
[----:B--2---:R-:W-:Y:S05]  /*a090*/  @!P0 NANOSLEEP.SYNCS 0x989680 ;  /* 0x009896800000895d */ /* 0x004fea0003900000 */
[----:B------:R-:W2:Y:S02]  /*a0a0*/  @!P0 SYNCS.PHASECHK.TRANS64 P0, [R2+URZ+0x80], R0 ;  /* 0x00008000020085a7 */ /* 0x000ea400080010ff */
[----:B--2---:R-:W-:Y:S05]  /*a0b0*/  @!P0 BRA `(.L_x_101) ;  /* 0xfffffffc00f08947 */ /* 0x004fea000383ffff */
[----:B------:R-:W-:Y:S05]  /*a0c0*/  BRA `(.L_x_100) ;  /* 0xffffffd400d07947 */ /* 0x000fea000383ffff */
.L_x_109:
[----:B-1----:R1:W2:Y:S02]  /*a0d0*/  SYNCS.PHASECHK.TRANS64.TRYWAIT P0, [R6+URZ+0x80], R5 ;  /* 0x00008005060075a7 */ /* 0x0022a400080011ff */
[----:B--2---:R-:W-:Y:S05]  /*a0e0*/  @!P0 NANOSLEEP.SYNCS 0x989680 ;  /* 0x009896800000895d */ /* 0x004fea0003900000 */
[----:B------:R-:W2:Y:S02]  /*a0f0*/  @!P0 SYNCS.PHASECHK.TRANS64 P0, [R6+URZ+0x80], R5 ;  /* 0x00008005060085a7 */ /* 0x000ea400080010ff */
[----:B--2---:R-:W-:Y:S05]  /*a100*/  @!P0 BRA `(.L_x_109) ;  /* 0xfffffffc00f08947 */ /* 0x004fea000383ffff */
[----:B------:R-:W-:Y:S05]  /*a110*/  BRA `(.L_x_108) ;  /* 0xffffffe0000c7947 */ /* 0x000fea000383ffff */
.L_x_117:
[----:B-1----:R1:W2:Y:S02]  /*a120*/  SYNCS.PHASECHK.TRANS64.TRYWAIT P0, [R0+URZ+0x80], R5 ;  /* 0x00008005000075a7 */ /* 0x0022a400080011ff */
[----:B--2---:R-:W-:Y:S05]  /*a130*/  @!P0 NANOSLEEP.SYNCS 0x989680 ;  /* 0x009896800000895d */ /* 0x004fea0003900000 */
[----:B------:R-:W2:Y:S02]  /*a140*/  @!P0 SYNCS.PHASECHK.TRANS64 P0, [R0+URZ+0x80], R5 ;  /* 0x00008005000085a7 */ /* 0x000ea400080010ff */
[----:B--2---:R-:W-:Y:S05]  /*a150*/  @!P0 BRA `(.L_x_117) ;  /* 0xfffffffc00f08947 */ /* 0x004fea000383ffff */
[----:B------:R-:W-:Y:S05]  /*a160*/  BRA `(.L_x_116) ;  /* 0xffffffe800447947 */ /* 0x000fea000383ffff */
        .weak           $__internal_0_$__cuda_sm10x_tcgen05_guardrail_trap_col_being_dealloced_not_returned_by_alloc
        .type           $__internal_0_$__cuda_sm10x_tcgen05_guardrail_trap_col_being_dealloced_not_returned_by_alloc,@function
        .size           $__internal_0_$__cuda_sm10x_tcgen05_guardrail_trap_col_being_dealloced_not_returned_by_alloc,($__internal_1_$__cuda_sm10x_tcgen05_guardrail_trap_phase_invalid_during_alloc - $__internal_0_$__cuda_sm10x_tcgen05_guardrail_trap_col_being_dealloced_not_returned_by_alloc)
$__internal_0_$__cuda_sm10x_tcgen05_guardrail_trap_col_being_dealloced_not_returned_by_alloc:
[----:B------:R-:W-:Y:S05]  /*a170*/  BPT.TRAP 0x1 ;  /* 0x000000040000795c */ /* 0x000fea0000300000 */
[----:B------:R-:W-:-:S04]  /*a180*/  HFMA2 R3, -RZ, RZ, 0, 0 ;  /* 0x00000000ff037431 */ /* 0x000fc800000001ff */
[----:B------:R-:W-:Y:S05]  /*a190*/  RET.REL.NODEC R2 `(_ZN7cutlass13device_kernelINS_4conv6kernel13ConvUniversalINS1_16ConvProblemShapeILNS1_8OperatorE2ELi2EEENS1_10collective14CollectiveConvINS1_47MainloopSm100TmaUmmaWarpSpecializedImplicitGemmILS5_2ELi8ELi2ELi1ELi2EN4cute5tupleIJNSA_1CILi1EEESD_SD_EEEEENSB_IJNSC_ILi128EEENSB_IJNSC_ILi64EEEEEENSB_IJNSC_ILi32EEEEEEEEENS_10tfloat32_tESM_NSA_8TiledMMAINSA_8MMA_AtomIJNSA_17SM100_MMA_TF32_SSISM_SM_fLi128ELi64ELNSA_4UMMA5MajorE1ELSR_1ELNSQ_7ScaleInE0ELSS_0EEEEEENSA_6LayoutISE_NSB_IJNSC_ILi0EEESW_SW_EEEEENSB_IJNSA_10UnderscoreESZ_SZ_EEEEENS7_6detail27Sm100ImplicitGemmTileTraitsINSA_13SM90_TMA_LOADENSA_14ComposedLayoutINSA_7SwizzleILi2ELi5ELi2EEENSA_18smem_ptr_flag_bitsILi32EEENSV_INSB_IJSJ_NSC_ILi4EEEEEENSB_IJSD_SJ_EEEEEEEvEENS13_INSA_20SM90_TMA_LOAD_IM2COLES1E_vEEEENS_8epilogue10collective18CollectiveEpilogueINS1J_23Sm100TmaWarpSpecializedILi4ELi2ELi16ELb1ELb0EEEJSL_NSB_IJNSV_ISG_SD_EENSV_INSC_ILi16EEESD_EEEEESM_NSB_IJlNSB_IJSD_llEEESW_EEESM_S1T_NS1J_6fusion15FusionCallbacksIS1N_NS1U_17LinearCombinationISM_fSM_fLNS_15FloatRoundStyleE2EEESL_S1R_JEEENSA_5SM1004TMEM4LOAD26SM100_TMEM_LOAD_32dp32b16xES14_NS15_INS16_ILi2ELi4ELi3EEES19_NSV_INSB_IJNSC_ILi8EEES1P_EEENSB_IJS1P_SD_EEEEEEENSA_39AutoVectorizingCopyWithAssumedAlignmentILi128EEENSA_14SM90_TMA_STOREES29_S2B_S2B_EEEvvEEEEvNT_6ParamsE) ;  /* 0xffffff5c02987950 */ /* 0x000fea0003c3ffff */
        .weak           $__internal_1_$__cuda_sm10x_tcgen05_guardrail_trap_phase_invalid_during_alloc
        .type           $__internal_1_$__cuda_sm10x_tcgen05_guardrail_trap_phase_invalid_during_alloc,@function
        .size           $__internal_1_$__cuda_sm10x_tcgen05_guardrail_trap_phase_invalid_during_alloc,($__internal_2_$__cuda_sm10x_tcgen05_guardrail_trap_unallocated_columns_being_dealloced - $__internal_1_$__cuda_sm10x_tcgen05_guardrail_trap_phase_invalid_during_alloc)
$__internal_1_$__cuda_sm10x_tcgen05_guardrail_trap_phase_invalid_during_alloc:
[----:B------:R-:W-:Y:S05]  /*a1a0*/  BPT.TRAP 0x1 ;  /* 0x000000040000795c */ /* 0x000fea0000300000 */
[----:B------:R-:W-:-:S04]  /*a1b0*/  MOV R3, 0x0 ;  /* 0x0000000000037802 */ /* 0x000fc80000000f00 */
[----:B------:R-:W-:Y:S05]  /*a1c0*/  RET.REL.NODEC R2 `(_ZN7cutlass13device_kernelINS_4conv6kernel13ConvUniversalINS1_16ConvProblemShapeILNS1_8OperatorE2ELi2EEENS1_10collective14CollectiveConvINS1_47MainloopSm100TmaUmmaWarpSpecializedImplicitGemmILS5_2ELi8ELi2ELi1ELi2EN4cute5tupleIJNSA_1CILi1EEESD_SD_EEEEENSB_IJNSC_ILi128EEENSB_IJNSC_ILi64EEEEEENSB_IJNSC_ILi32EEEEEEEEENS_10tfloat32_tESM_NSA_8TiledMMAINSA_8MMA_AtomIJNSA_17SM100_MMA_TF32_SSISM_SM_fLi128ELi64ELNSA_4UMMA5MajorE1ELSR_1ELNSQ_7ScaleInE0ELSS_0EEEEEENSA_6LayoutISE_NSB_IJNSC_ILi0EEESW_SW_EEEEENSB_IJNSA_10UnderscoreESZ_SZ_EEEEENS7_6detail27Sm100ImplicitGemmTileTraitsINSA_13SM90_TMA_LOADENSA_14ComposedLayoutINSA_7SwizzleILi2ELi5ELi2EEENSA_18smem_ptr_flag_bitsILi32EEENSV_INSB_IJSJ_NSC_ILi4EEEEEENSB_IJSD_SJ_EEEEEEEvEENS13_INSA_20SM90_TMA_LOAD_IM2COLES1E_vEEEENS_8epilogue10collective18CollectiveEpilogueINS1J_23Sm100TmaWarpSpecializedILi4ELi2ELi16ELb1ELb0EEEJSL_NSB_IJNSV_ISG_SD_EENSV_INSC_ILi16EEESD_EEEEESM_NSB_IJlNSB_IJSD_llEEESW_EEESM_S1T_NS1J_6fusion15FusionCallbacksIS1N_NS1U_17LinearCombinationISM_fSM_fLNS_15FloatRoundStyleE2EEESL_S1R_JEEENSA_5SM1004TMEM4LOAD26SM100_TMEM_LOAD_32dp32b16xES14_NS15_INS16_ILi2ELi4ELi3EEES19_NSV_INSB_IJNSC_ILi8EEES1P_EEENSB_IJS1P_SD_EEEEEEENSA_39AutoVectorizingCopyWithAssumedAlignmentILi128EEENSA_14SM90_TMA_STOREES29_S2B_S2B_EEEvvEEEEvNT_6ParamsE) ;  /* 0xffffff5c028c7950 */ /* 0x000fea0003c3ffff */
        .weak           $__internal_2_$__cuda_sm10x_tcgen05_guardrail_trap_unallocated_columns_being_dealloced
        .type           $__internal_2_$__cuda_sm10x_tcgen05_guardrail_trap_unallocated_columns_being_dealloced,@function
        .size           $__internal_2_$__cuda_sm10x_tcgen05_guardrail_trap_unallocated_columns_being_dealloced,(.L_x_178 - $__internal_2_$__cuda_sm10x_tcgen05_guardrail_trap_unallocated_columns_being_dealloced)
$__internal_2_$__cuda_sm10x_tcgen05_guardrail_trap_unallocated_columns_being_dealloced:
[----:B------:R-:W-:Y:S05]  /*a1d0*/  BPT.TRAP 0x1 ;  /* 0x000000040000795c */ /* 0x000fea0000300000 */
[----:B------:R-:W-:-:S04]  /*a1e0*/  HFMA2 R3, -RZ, RZ, 0, 0 ;  /* 0x00000000ff037431 */ /* 0x000fc800000001ff */
[----:B------:R-:W-:Y:S05]  /*a1f0*/  RET.REL.NODEC R2 `(_ZN7cutlass13device_kernelINS_4conv6kernel13ConvUniversalINS1_16ConvProblemShapeILNS1_8OperatorE2ELi2EEENS1_10collective14CollectiveConvINS1_47MainloopSm100TmaUmmaWarpSpecializedImplicitGemmILS5_2ELi8ELi2ELi1ELi2EN4cute5tupleIJNSA_1CILi1EEESD_SD_EEEEENSB_IJNSC_ILi128EEENSB_IJNSC_ILi64EEEEEENSB_IJNSC_ILi32EEEEEEEEENS_10tfloat32_tESM_NSA_8TiledMMAINSA_8MMA_AtomIJNSA_17SM100_MMA_TF32_SSISM_SM_fLi128ELi64ELNSA_4UMMA5MajorE1ELSR_1ELNSQ_7ScaleInE0ELSS_0EEEEEENSA_6LayoutISE_NSB_IJNSC_ILi0EEESW_SW_EEEEENSB_IJNSA_10UnderscoreESZ_SZ_EEEEENS7_6detail27Sm100ImplicitGemmTileTraitsINSA_13SM90_TMA_LOADENSA_14ComposedLayoutINSA_7SwizzleILi2ELi5ELi2EEENSA_18smem_ptr_flag_bitsILi32EEENSV_INSB_IJSJ_NSC_ILi4EEEEEENSB_IJSD_SJ_EEEEEEEvEENS13_INSA_20SM90_TMA_LOAD_IM2COLES1E_vEEEENS_8epilogue10collective18CollectiveEpilogueINS1J_23Sm100TmaWarpSpecializedILi4ELi2ELi16ELb1ELb0EEEJSL_NSB_IJNSV_ISG_SD_EENSV_INSC_ILi16EEESD_EEEEESM_NSB_IJlNSB_IJSD_llEEESW_EEESM_S1T_NS1J_6fusion15FusionCallbacksIS1N_NS1U_17LinearCombinationISM_fSM_fLNS_15FloatRoundStyleE2EEESL_S1R_JEEENSA_5SM1004TMEM4LOAD26SM100_TMEM_LOAD_32dp32b16xES14_NS15_INS16_ILi2ELi4ELi3EEES19_NSV_INSB_IJNSC_ILi8EEES1P_EEENSB_IJS1P_SD_EEEEEEENSA_39AutoVectorizingCopyWithAssumedAlignmentILi128EEENSA_14SM90_TMA_STOREES29_S2B_S2B_EEEvvEEEEvNT_6ParamsE) ;  /* 0xffffff5c02807950 */ /* 0x000fea0003c3ffff */
.L_x_177:
[----:B------:R-:W-:-:S00]  /*a200*/  BRA `(.L_x_177) ;  /* 0xfffffffc00fc7947 */ /* 0x000fc0000383ffff */
[----:B------:R-:W-:-:S00]  /*a210*/  NOP ;  /* 0x0000000000007918 */ /* 0x000fc00000000000 */
        /* <DEDUP_REMOVED lines=14> */
.L_x_178:


//--------------------- .nv.global.init           --------------------------
	.section	.nv.global.init,"aw",@progbits
.nv.global.init:
	.type		$str$29,@object
	.size		$str$29,($str$30 - $str$29)
$str$29:
        /*0000*/ 	.byte	0x28, 0x61, 0x64, 0x64, 0x72, 0x65, 0x73, 0x73, 0x20, 0x26, 0x20, 0x6d, 0x61, 0x73, 0x6b, 0x29
        /*0010*/ 	.byte	0x20, 0x3d, 0x3d, 0x20, 0x30, 0x00
	.type		$str$30,@object
	.size		$str$30,($str$28 - $str$30)
$str$30:
        /*0016*/ 	.byte	0x2f, 0x74, 0x6d, 0x70, 0x2f, 0x63, 0x75, 0x74, 0x6c, 0x61, 0x73, 0x73, 0x5f, 0x73, 0x77, 0x65
        /*0026*/ 	.byte	0x65, 0x70, 0x5f, 0x73, 0x72, 0x63, 0x2f, 0x69, 0x6e, 0x63, 0x6c, 0x75, 0x64, 0x65, 0x2f, 0x63
        /*0036*/ 	.byte	0x75, 0x74, 0x65, 0x2f, 0x70, 0x6f, 0x69, 0x6e, 0x74, 0x65, 0x72, 0x5f, 0x66, 0x6c, 0x61, 0x67
        /*0046*/ 	.byte	0x67, 0x65, 0x64, 0x2e, 0x68, 0x70, 0x70, 0x00
	.type		$str$28,@object
	.size		$str$28,($str$27 - $str$28)
$str$28:
        /*004e*/ 	.byte	0x2f, 0x74, 0x6d, 0x70, 0x2f, 0x63, 0x75, 0x74, 0x6c, 0x61, 0x73, 0x73, 0x5f, 0x73, 0x77, 0x65
        /*005e*/ 	.byte	0x65, 0x70, 0x5f, 0x73, 0x72, 0x63, 0x2f, 0x69, 0x6e, 0x63, 0x6c, 0x75, 0x64, 0x65, 0x2f, 0x63
        /*006e*/ 	.byte	0x75, 0x74, 0x65, 0x2f, 0x61, 0x74, 0x6f, 0x6d, 0x2f, 0x63, 0x6f, 0x70, 0x79, 0x5f, 0x74, 0x72
        /*007e*/ 	.byte	0x61, 0x69, 0x74, 0x73, 0x5f, 0x73, 0x6d, 0x31, 0x30, 0x30, 0x2e, 0x68, 0x70, 0x70, 0x00
	.type		$str$27,@object
	.size		$str$27,(__unnamed_1 - $str$27)
$str$27:
        /*008d*/ 	.byte	0x28, 0x28, 0x75, 0x69, 0x6e, 0x74, 0x33, 0x32, 0x5f, 0x74, 0x28, 0x74, 0x68, 0x72, 0x65, 0x61
        /*009d*/ 	.byte	0x64, 0x49, 0x64, 0x78, 0x2e, 0x78, 0x29, 0x20, 0x2f, 0x20, 0x33, 0x32, 0x29, 0x20, 0x25, 0x20
        /*00ad*/ 	.byte	0x34, 0x29, 0x20, 0x3d, 0x3d, 0x20, 0x28, 0x28, 0x28, 0x74, 0x6d, 0x65, 0x6d, 0x5f, 0x61, 0x64
        /*00bd*/ 	.byte	0x64, 0x72, 0x20, 0x3e, 0x3e, 0x20, 0x31, 0x36, 0x29, 0x20, 0x2f, 0x20, 0x33, 0x32, 0x29, 0x20
        /*00cd*/ 	.byte	0x25, 0x20, 0x34, 0x29, 0x00
	.type		__unnamed_1,@object
	.size		__unnamed_1,(__unnamed_2 - __unnamed_1)
__unnamed_1:
        /*00d2*/ 	.byte	0x61, 0x75, 0x74, 0x6f, 0x20, 0x63, 0x75, 0x74, 0x65, 0x3a, 0x3a, 0x61, 0x73, 0x5f, 0x70, 0x6f
        /* <DEDUP_REMOVED lines=24> */
        /*0262*/ 	.byte	0x32, 0x30, 0x34, 0x38, 0x3e, 0x3e, 0x3e, 0x3e, 0x5d, 0x00
	.type		__unnamed_2,@object
	.size		__unnamed_2,(.L_2 - __unnamed_2)
__unnamed_2:
        /* <DEDUP_REMOVED lines=42> */
        /*050c*/ 	.byte	0x3e, 0x5d, 0x00
.L_2:


//--------------------- .nv.shared._ZN7cutlass13device_kernelINS_4conv6kernel13ConvUniversalINS1_16ConvProblemShapeILNS1_8OperatorE2ELi2EEENS1_10collective14CollectiveConvINS1_47MainloopSm100TmaUmmaWarpSpecializedImplicitGemmILS5_2ELi8ELi2ELi1ELi2EN4cute5tupleIJNSA_1CILi1EEESD_SD_EEEEENSB_IJNSC_ILi128EEENSB_IJNSC_ILi64EEEEEENSB_IJNSC_ILi32EEEEEEEEENS_10tfloat32_tESM_NSA_8TiledMMAINSA_8MMA_AtomIJNSA_17SM100_MMA_TF32_SSISM_SM_fLi128ELi64ELNSA_4UMMA5MajorE1ELSR_1ELNSQ_7ScaleInE0ELSS_0EEEEEENSA_6LayoutISE_NSB_IJNSC_ILi0EEESW_SW_EEEEENSB_IJNSA_10UnderscoreESZ_SZ_EEEEENS7_6detail27Sm100ImplicitGemmTileTraitsINSA_13SM90_TMA_LOADENSA_14ComposedLayoutINSA_7SwizzleILi2ELi5ELi2EEENSA_18smem_ptr_flag_bitsILi32EEENSV_INSB_IJSJ_NSC_ILi4EEEEEENSB_IJSD_SJ_EEEEEEEvEENS13_INSA_20SM90_TMA_LOAD_IM2COLES1E_vEEEENS_8epilogue10collective18CollectiveEpilogueINS1J_23Sm100TmaWarpSpecializedILi4ELi2ELi16ELb1ELb0EEEJSL_NSB_IJNSV_ISG_SD_EENSV_INSC_ILi16EEESD_EEEEESM_NSB_IJlNSB_IJSD_llEEESW_EEESM_S1T_NS1J_6fusion15FusionCallbacksIS1N_NS1U_17LinearCombinationISM_fSM_fLNS_15FloatRoundStyleE2EEESL_S1R_JEEENSA_5SM1004TMEM4LOAD26SM100_TMEM_LOAD_32dp32b16xES14_NS15_INS16_ILi2ELi4ELi3EEES19_NSV_INSB_IJNSC_ILi8EEES1P_EEENSB_IJS1P_SD_EEEEEEENSA_39AutoVectorizingCopyWithAssumedAlignmentILi128EEENSA_14SM90_TMA_STOREES29_S2B_S2B_EEEvvEEEEvNT_6ParamsE --------------------------
	.section	.nv.shared._ZN7cutlass13device_kernelINS_4conv6kernel13ConvUniversalINS1_16ConvProblemShapeILNS1_8OperatorE2ELi2EEENS1_10collective14CollectiveConvINS1_47MainloopSm100TmaUmmaWarpSpecializedImplicitGemmILS5_2ELi8ELi2ELi1ELi2EN4cute5tupleIJNSA_1CILi1EEESD_SD_EEEEENSB_IJNSC_ILi128EEENSB_IJNSC_ILi64EEEEEENSB_IJNSC_ILi32EEEEEEEEENS_10tfloat32_tESM_NSA_8TiledMMAINSA_8MMA_AtomIJNSA_17SM100_MMA_TF32_SSISM_SM_fLi128ELi64ELNSA_4UMMA5MajorE1ELSR_1ELNSQ_7ScaleInE0ELSS_0EEEEEENSA_6LayoutISE_NSB_IJNSC_ILi0EEESW_SW_EEEEENSB_IJNSA_10UnderscoreESZ_SZ_EEEEENS7_6detail27Sm100ImplicitGemmTileTraitsINSA_13SM90_TMA_LOADENSA_14ComposedLayoutINSA_7SwizzleILi2ELi5ELi2EEENSA_18smem_ptr_flag_bitsILi32EEENSV_INSB_IJSJ_NSC_ILi4EEEEEENSB_IJSD_SJ_EEEEEEEvEENS13_INSA_20SM90_TMA_LOAD_IM2COLES1E_vEEEENS_8epilogue10collective18CollectiveEpilogueINS1J_23Sm100TmaWarpSpecializedILi4ELi2ELi16ELb1ELb0EEEJSL_NSB_IJNSV_ISG_SD_EENSV_INSC_ILi16EEESD_EEEEESM_NSB_IJlNSB_IJSD_llEEESW_EEESM_S1T_NS1J_6fusion15FusionCallbacksIS1N_NS1U_17LinearCombinationISM_fSM_fLNS_15FloatRoundStyleE2EEESL_S1R_JEEENSA_5SM1004TMEM4LOAD26SM100_TMEM_LOAD_32dp32b16xES14_NS15_INS16_ILi2ELi4ELi3EEES19_NSV_INSB_IJNSC_ILi8EEES1P_EEENSB_IJS1P_SD_EEEEEEENSA_39AutoVectorizingCopyWithAssumedAlignmentILi128EEENSA_14SM90_TMA_STOREES29_S2B_S2B_EEEvvEEEEvNT_6ParamsE,"aw",@nobits
	.sectionflags	@""
	.align	16
	.zero		1024


//--------------------- .nv.shared.reserved.0     --------------------------
	.section	.nv.shared.reserved.0,"aw",@nobits
	.weak		__nv_reservedSMEM_offset_0_alias
	.size		__nv_reservedSMEM_offset_0_alias, 0, 64
	.other		__nv_reservedSMEM_offset_0_alias,@"STO_CUDA_RESERVED_SHARED STV_DEFAULT"
__nv_reservedSMEM_offset_0_alias:
	.zero		0
.nv.shared.reserved.0:
	.zero		64
	.weak		__nv_reservedSMEM_tcgen05_partition
	.type		__nv_reservedSMEM_tcgen05_partition,@object
	.size		__nv_reservedSMEM_tcgen05_partition,(.L_0 - __nv_reservedSMEM_tcgen05_partition)
__nv_reservedSMEM_tcgen05_partition:
	.zero		32
.L_0:


//--------------------- .nv.global                --------------------------
	.section	.nv.global,"aw",@nobits
.nv.global:
	.type		_ZN39_INTERNAL_69433efd_4_k_cu_f86ccae6_31504cute1_E,@object
	.size		_ZN39_INTERNAL_69433efd_4_k_cu_f86ccae6_31504cute1_E,(_ZN39_INTERNAL_69433efd_4_k_cu_f86ccae6_31504cuda3std3__45__cpo6cbeginE - _ZN39_INTERNAL_69433efd_4_k_cu_f86ccae6_31504cute1_E)
_ZN39_INTERNAL_69433efd_4_k_cu_f86ccae6_31504cute1_E:
	.zero		1
	.type		_ZN39_INTERNAL_69433efd_4_k_cu_f86ccae6_31504cuda3std3__45__cpo6cbeginE,@object
	.size		_ZN39_INTERNAL_69433efd_4_k_cu_f86ccae6_31504cuda3std3__45__cpo6cbeginE,(_ZN39_INTERNAL_69433efd_4_k_cu_f86ccae6_31504cuda3std3__48in_placeE - _ZN39_INTERNAL_69433efd_4_k_cu_f86ccae6_31504cuda3std3__45__cpo6cbeginE)
_ZN39_INTERNAL_69433efd_4_k_cu_f86ccae6_31504cuda3std3__45__cpo6cbeginE:
	.zero		1
	.type		_ZN39_INTERNAL_69433efd_4_k_cu_f86ccae6_31504cuda3std3__48in_placeE,@object
	.size		_ZN39_INTERNAL_69433efd_4_k_cu_f86ccae6_31504cuda3std3__48in_placeE,(_ZN39_INTERNAL_69433efd_4_k_cu_f86ccae6_31504cuda3std6ranges3__45__cpo9iter_moveE - _ZN39_INTERNAL_69433efd_4_k_cu_f86ccae6_31504cuda3std3__48in_placeE)
_ZN39_INTERNAL_69433efd_4_k_cu_f86ccae6_31504cuda3std3__48in_placeE:
	.zero		1
	.type		_ZN39_INTERNAL_69433efd_4_k_cu_f86ccae6_31504cuda3std6ranges3__45__cpo9iter_moveE,@object
	.size		_ZN39_INTERNAL_69433efd_4_k_cu_f86ccae6_31504cuda3std6ranges3__45__cpo9iter_moveE,(_ZN39_INTERNAL_69433efd_4_k_cu_f86ccae6_31504cuda3std3__45__cpo5beginE - _ZN39_INTERNAL_69433efd_4_k_cu_f86ccae6_31504cuda3std6ranges3__45__cpo9iter_moveE)
_ZN39_INTERNAL_69433efd_4_k_cu_f86ccae6_31504cuda3std6ranges3__45__cpo9iter_moveE:
	.zero		1
	.type		_ZN39_INTERNAL_69433efd_4_k_cu_f86ccae6_31504cuda3std3__45__cpo5beginE,@object
	.size		_ZN39_INTERNAL_69433efd_4_k_cu_f86ccae6_31504cuda3std3__45__cpo5beginE,(_ZN39_INTERNAL_69433efd_4_k_cu_f86ccae6_31504cuda3std3__441_GLOBAL__N__69433efd_4_k_cu_f86ccae6_31506ignoreE - _ZN39_INTERNAL_69433efd_4_k_cu_f86ccae6_31504cuda3std3__45__cpo5beginE)
_ZN39_INTERNAL_69433efd_4_k_cu_f86ccae6_31504cuda3std3__45__cpo5beginE:
	.zero		1
	.type		_ZN39_INTERNAL_69433efd_4_k_cu_f86ccae6_31504cuda3std3__441_GLOBAL__N__69433efd_4_k_cu_f86ccae6_31506ignoreE,@object
	.size		_ZN39_INTERNAL_69433efd_4_k_cu_f86ccae6_31504cuda3std3__441_GLOBAL__N__69433efd_4_k_cu_f86ccae6_31506ignoreE,(_ZN39_INTERNAL_69433efd_4_k_cu_f86ccae6_31504cute7productE - _ZN39_INTERNAL_69433efd_4_k_cu_f86ccae6_31504cuda3std3__441_GLOBAL__N__69433efd_4_k_cu_f86ccae6_31506ignoreE)
_ZN39_INTERNAL_69433efd_4_k_cu_f86ccae6_31504cuda3std3__441_GLOBAL__N__69433efd_4_k_cu_f86ccae6_31506ignoreE:
	.zero		1
	.type		_ZN39_INTERNAL_69433efd_4_k_cu_f86ccae6_31504cute7productE,@object
	.size		_ZN39_INTERNAL_69433efd_4_k_cu_f86ccae6_31504cute7productE,(_ZN39_INTERNAL_69433efd_4_k_cu_f86ccae6_31504cuda3std3__45__cpo3endE - _ZN39_INTERNAL_69433efd_4_k_cu_f86ccae6_31504cute7productE)
_ZN39_INTERNAL_69433efd_4_k_cu_f86ccae6_31504cute7productE:
	.zero		1
	.type		_ZN39_INTERNAL_69433efd_4_k_cu_f86ccae6_31504cuda3std3__45__cpo3endE,@object
	.size		_ZN39_INTERNAL_69433efd_4_k_cu_f86ccae6_31504cuda3std3__45__cpo3endE,(_ZN39_INTERNAL_69433efd_4_k_cu_f86ccae6_31504cuda3std3__419piecewise_constructE - _ZN39_INTERNAL_69433efd_4_k_cu_f86ccae6_31504cuda3std3__45__cpo3endE)
_ZN39_INTERNAL_69433efd_4_k_cu_f86ccae6_31504cuda3std3__45__cpo3endE:
	.zero		1
	.type		_ZN39_INTERNAL_69433efd_4_k_cu_f86ccae6_31504cuda3std3__419piecewise_constructE,@object
	.size		_ZN39_INTERNAL_69433efd_4_k_cu_f86ccae6_31504cuda3std3__419piecewise_constructE,(_ZN39_INTERNAL_69433efd_4_k_cu_f86ccae6_31504cuda3std3__45__cpo4cendE - _ZN39_INTERNAL_69433efd_4_k_cu_f86ccae6_31504cuda3std3__419piecewise_constructE)
_ZN39_INTERNAL_69433efd_4_k_cu_f86ccae6_31504cuda3std3__419piecewise_constructE:
	.zero		1
	.type		_ZN39_INTERNAL_69433efd_4_k_cu_f86ccae6_31504cuda3std3__45__cpo4cendE,@object
	.size		_ZN39_INTERNAL_69433efd_4_k_cu_f86ccae6_31504cuda3std3__45__cpo4cendE,(_ZN39_INTERNAL_69433efd_4_k_cu_f86ccae6_31504cuda3std6ranges3__45__cpo4swapE - _ZN39_INTERNAL_69433efd_4_k_cu_f86ccae6_31504cuda3std3__45__cpo4cendE)
_ZN39_INTERNAL_69433efd_4_k_cu_f86ccae6_31504cuda3std3__45__cpo4cendE:
	.zero		1
	.type		_ZN39_INTERNAL_69433efd_4_k_cu_f86ccae6_31504cuda3std6ranges3__45__cpo4swapE,@object
	.size		_ZN39_INTERNAL_69433efd_4_k_cu_f86ccae6_31504cuda3std6ranges3__45__cpo4swapE,(.L_10 - _ZN39_INTERNAL_69433efd_4_k_cu_f86ccae6_31504cuda3std6ranges3__45__cpo4swapE)
_ZN39_INTERNAL_69433efd_4_k_cu_f86ccae6_31504cuda3std6ranges3__45__cpo4swapE:
	.zero		1
.L_10:


//--------------------- .nv.constant0._ZN7cutlass13device_kernelINS_4conv6kernel13ConvUniversalINS1_16ConvProblemShapeILNS1_8OperatorE2ELi2EEENS1_10collective14CollectiveConvINS1_47MainloopSm100TmaUmmaWarpSpecializedImplicitGemmILS5_2ELi8ELi2ELi1ELi2EN4cute5tupleIJNSA_1CILi1EEESD_SD_EEEEENSB_IJNSC_ILi128EEENSB_IJNSC_ILi64EEEEEENSB_IJNSC_ILi32EEEEEEEEENS_10tfloat32_tESM_NSA_8TiledMMAINSA_8MMA_AtomIJNSA_17SM100_MMA_TF32_SSISM_SM_fLi128ELi64ELNSA_4UMMA5MajorE1ELSR_1ELNSQ_7ScaleInE0ELSS_0EEEEEENSA_6LayoutISE_NSB_IJNSC_ILi0EEESW_SW_EEEEENSB_IJNSA_10UnderscoreESZ_SZ_EEEEENS7_6detail27Sm100ImplicitGemmTileTraitsINSA_13SM90_TMA_LOADENSA_14ComposedLayoutINSA_7SwizzleILi2ELi5ELi2EEENSA_18smem_ptr_flag_bitsILi32EEENSV_INSB_IJSJ_NSC_ILi4EEEEEENSB_IJSD_SJ_EEEEEEEvEENS13_INSA_20SM90_TMA_LOAD_IM2COLES1E_vEEEENS_8epilogue10collective18CollectiveEpilogueINS1J_23Sm100TmaWarpSpecializedILi4ELi2ELi16ELb1ELb0EEEJSL_NSB_IJNSV_ISG_SD_EENSV_INSC_ILi16EEESD_EEEEESM_NSB_IJlNSB_IJSD_llEEESW_EEESM_S1T_NS1J_6fusion15FusionCallbacksIS1N_NS1U_17LinearCombinationISM_fSM_fLNS_15FloatRoundStyleE2EEESL_S1R_JEEENSA_5SM1004TMEM4LOAD26SM100_TMEM_LOAD_32dp32b16xES14_NS15_INS16_ILi2ELi4ELi3EEES19_NSV_INSB_IJNSC_ILi8EEES1P_EEENSB_IJS1P_SD_EEEEEEENSA_39AutoVectorizingCopyWithAssumedAlignmentILi128EEENSA_14SM90_TMA_STOREES29_S2B_S2B_EEEvvEEEEvNT_6ParamsE --------------------------
	.section	.nv.constant0._ZN7cutlass13device_kernelINS_4conv6kernel13ConvUniversalINS1_16ConvProblemShapeILNS1_8OperatorE2ELi2EEENS1_10collective14CollectiveConvINS1_47MainloopSm100TmaUmmaWarpSpecializedImplicitGemmILS5_2ELi8ELi2ELi1ELi2EN4cute5tupleIJNSA_1CILi1EEESD_SD_EEEEENSB_IJNSC_ILi128EEENSB_IJNSC_ILi64EEEEEENSB_IJNSC_ILi32EEEEEEEEENS_10tfloat32_tESM_NSA_8TiledMMAINSA_8MMA_AtomIJNSA_17SM100_MMA_TF32_SSISM_SM_fLi128ELi64ELNSA_4UMMA5MajorE1ELSR_1ELNSQ_7ScaleInE0ELSS_0EEEEEENSA_6LayoutISE_NSB_IJNSC_ILi0EEESW_SW_EEEEENSB_IJNSA_10UnderscoreESZ_SZ_EEEEENS7_6detail27Sm100ImplicitGemmTileTraitsINSA_13SM90_TMA_LOADENSA_14ComposedLayoutINSA_7SwizzleILi2ELi5ELi2EEENSA_18smem_ptr_flag_bitsILi32EEENSV_INSB_IJSJ_NSC_ILi4EEEEEENSB_IJSD_SJ_EEEEEEEvEENS13_INSA_20SM90_TMA_LOAD_IM2COLES1E_vEEEENS_8epilogue10collective18CollectiveEpilogueINS1J_23Sm100TmaWarpSpecializedILi4ELi2ELi16ELb1ELb0EEEJSL_NSB_IJNSV_ISG_SD_EENSV_INSC_ILi16EEESD_EEEEESM_NSB_IJlNSB_IJSD_llEEESW_EEESM_S1T_NS1J_6fusion15FusionCallbacksIS1N_NS1U_17LinearCombinationISM_fSM_fLNS_15FloatRoundStyleE2EEESL_S1R_JEEENSA_5SM1004TMEM4LOAD26SM100_TMEM_LOAD_32dp32b16xES14_NS15_INS16_ILi2ELi4ELi3EEES19_NSV_INSB_IJNSC_ILi8EEES1P_EEENSB_IJS1P_SD_EEEEEEENSA_39AutoVectorizingCopyWithAssumedAlignmentILi128EEENSA_14SM90_TMA_STOREES29_S2B_S2B_EEEvvEEEEvNT_6ParamsE,"a",@progbits
	.sectionflags	@""
	.align	4
.nv.constant0._ZN7cutlass13device_kernelINS_4conv6kernel13ConvUniversalINS1_16ConvProblemShapeILNS1_8OperatorE2ELi2EEENS1_10collective14CollectiveConvINS1_47MainloopSm100TmaUmmaWarpSpecializedImplicitGemmILS5_2ELi8ELi2ELi1ELi2EN4cute5tupleIJNSA_1CILi1EEESD_SD_EEEEENSB_IJNSC_ILi128EEENSB_IJNSC_ILi64EEEEEENSB_IJNSC_ILi32EEEEEEEEENS_10tfloat32_tESM_NSA_8TiledMMAINSA_8MMA_AtomIJNSA_17SM100_MMA_TF32_SSISM_SM_fLi128ELi64ELNSA_4UMMA5MajorE1ELSR_1ELNSQ_7ScaleInE0ELSS_0EEEEEENSA_6LayoutISE_NSB_IJNSC_ILi0EEESW_SW_EEEEENSB_IJNSA_10UnderscoreESZ_SZ_EEEEENS7_6detail27Sm100ImplicitGemmTileTraitsINSA_13SM90_TMA_LOADENSA_14ComposedLayoutINSA_7SwizzleILi2ELi5ELi2EEENSA_18smem_ptr_flag_bitsILi32EEENSV_INSB_IJSJ_NSC_ILi4EEEEEENSB_IJSD_SJ_EEEEEEEvEENS13_INSA_20SM90_TMA_LOAD_IM2COLES1E_vEEEENS_8epilogue10collective18CollectiveEpilogueINS1J_23Sm100TmaWarpSpecializedILi4ELi2ELi16ELb1ELb0EEEJSL_NSB_IJNSV_ISG_SD_EENSV_INSC_ILi16EEESD_EEEEESM_NSB_IJlNSB_IJSD_llEEESW_EEESM_S1T_NS1J_6fusion15FusionCallbacksIS1N_NS1U_17LinearCombinationISM_fSM_fLNS_15FloatRoundStyleE2EEESL_S1R_JEEENSA_5SM1004TMEM4LOAD26SM100_TMEM_LOAD_32dp32b16xES14_NS15_INS16_ILi2ELi4ELi3EEES19_NSV_INSB_IJNSC_ILi8EEES1P_EEENSB_IJS1P_SD_EEEEEEENSA_39AutoVectorizingCopyWithAssumedAlignmentILi128EEENSA_14SM90_TMA_STOREES29_S2B_S2B_EEEvvEEEEvNT_6ParamsE:
	.zero		2944


//--------------------- SYMBOLS --------------------------

	.type		.nv.reservedSmem.offset0,@object
	.size		.nv.reservedSmem.offset0,0x4
	.type		.nv.reservedSmem.cap,@object
	.size		.nv.reservedSmem.cap,0x4
	.type		__assertfail,@function
